def gluon_tcgen05(
    a_ptr,
    b_ptr,
    c_ptr,
    M,
    N,
    K,
    stride_am,
    stride_bk,
    stride_cm,
    BLOCK_M: gl.constexpr,
    BLOCK_N: gl.constexpr,
    BLOCK_K: gl.constexpr,
    DTYPE: gl.constexpr,
    A_LAYOUT: gl.constexpr,
    B_LAYOUT: gl.constexpr,
    C_LAYOUT: gl.constexpr,
    B_SHAPE: gl.constexpr,
    TMEM_LAYOUT: gl.constexpr,
    TMEM_REG: gl.constexpr,
    TRANS_B: gl.constexpr,
    NUM_BUFFERS: gl.constexpr,
):
    a_desc = tma.make_tensor_descriptor(
        a_ptr, [M, K], [stride_am, 1], [BLOCK_M, BLOCK_K], A_LAYOUT
    )
    b_desc = tma.make_tensor_descriptor(
        b_ptr,
        [N, K] if TRANS_B else [K, N],
        [stride_bk, 1],
        B_SHAPE,
        B_LAYOUT,
    )
    c_desc = tma.make_tensor_descriptor(
        c_ptr, [M, N], [stride_cm, 1], [BLOCK_M, BLOCK_N], C_LAYOUT
    )

    a_bufs = gl.allocate_shared_memory(
        DTYPE, [NUM_BUFFERS, BLOCK_M, BLOCK_K], A_LAYOUT
    )
    b_bufs = gl.allocate_shared_memory(DTYPE, [NUM_BUFFERS] + B_SHAPE, B_LAYOUT)

    pid_m = gl.program_id(0)
    pid_n = gl.program_id(1)
    off_m = pid_m * BLOCK_M
    off_n = pid_n * BLOCK_N

    tma_bars = gl.allocate_shared_memory(
        gl.int64, [NUM_BUFFERS, 1], mbarrier.MBarrierLayout()
    )
    mma_bars = gl.allocate_shared_memory(
        gl.int64, [NUM_BUFFERS, 1], mbarrier.MBarrierLayout()
    )
    for i in gl.static_range(NUM_BUFFERS):
        mbarrier.init(tma_bars.index(i), count=1)
        mbarrier.init(mma_bars.index(i), count=1)

    acc_tmem = allocate_tensor_memory(gl.float32, [BLOCK_M, BLOCK_N], TMEM_LAYOUT)
    idx = 0
    phase = 0
    use_acc = False
    for k in range(0, K, BLOCK_K):
        a = a_bufs.index(idx)
        b = b_bufs.index(idx)
        tma_bar = tma_bars.index(idx)
        mma_bar = mma_bars.index(idx)
        mbarrier.expect(
            tma_bar, a_desc.block_type.nbytes + b_desc.block_type.nbytes
        )
        tma.async_copy_global_to_shared(a_desc, [off_m, k], tma_bar, a)
        tma.async_copy_global_to_shared(
            b_desc, [off_n, k] if TRANS_B else [k, off_n], tma_bar, b
        )
        mbarrier.wait(tma_bar, phase=phase)

        if TRANS_B:
            b = b.permute((1, 0))
        tcgen05_mma(a, b, acc_tmem, use_acc=use_acc)
        tcgen05_commit(mma_bar)
        mbarrier.wait(mma_bar, phase=phase)
        use_acc = True

        idx += 1
        if idx == NUM_BUFFERS:
            idx = 0
            phase ^= 1

    for i in gl.static_range(NUM_BUFFERS):
        mbarrier.invalidate(tma_bars.index(i))
        mbarrier.invalidate(mma_bars.index(i))

    acc = acc_tmem.load(TMEM_REG)
    c_smem = gl.allocate_shared_memory(DTYPE, [BLOCK_M, BLOCK_N], C_LAYOUT)
    c_smem.store(acc.to(DTYPE))
    fence_async_shared()
    tma.async_copy_shared_to_global(c_desc, [off_m, off_n], c_smem)
    tma.store_wait(pendings=0)

# config = {"BLOCK_K": 32, "BLOCK_M": 64, "BLOCK_N": 256, "arch": "sm_100", "dtype": "fp16", "num_buffers": 1, "num_warps": 8, "trans_b": 0}
# arch = sm_100


// ===== COMPILED SASS (sm_100a) =====

	.target	sm_100a

	.elftype	@"ET_EXEC"


//--------------------- .note.nv.tkinfo           --------------------------
	.section	.note.nv.tkinfo,"",@"SHT_NOTE"
	.sectionflags	@"SHF_NOTE_NV_TKINFO"
	.tkinfo
        /*0018*/ 	.word	0x00000081
        /*0030*/ 	.string	""
        /*0030*/ 	.string	"ptxas-blackwell"
        /*0030*/ 	.string	"Cuda compilation tools, release 12.9, V12.9.86"
        /*0030*/ 	.string	"Build cuda_12.9.r12.9/compiler.36037853_0"
        /*0030*/ 	.string	"-v  -suppress-debug-info  -lineinfo  -arch sm_100a "



//--------------------- .note.nv.cuver            --------------------------
	.section	.note.nv.cuver,"",@"SHT_NOTE"
	.sectionflags	@"SHF_NOTE_NV_CUVER"
        /*0018*/ 	.short	0x0001
        /*001a*/ 	.short	0x0064
        /*001c*/ 	.short	0x0001
        /*001e*/ 	.short	0x0000
        /*0020*/ 	.short	0x0001
        /*0022*/ 	.short	0x0000


//--------------------- .nv.info                  --------------------------
	.section	.nv.info,"",@"SHT_CUDA_INFO"
	.align	4


	//----- nvinfo : EIATTR_REGCOUNT
	.align		4
        /*0000*/ 	.byte	0x04, 0x2f
        /*0002*/ 	.short	(.L_4 - .L_3)
	.align		4
.L_3:
        /*0004*/ 	.word	index@(gluon_tcgen05)
        /*0008*/ 	.word	0x00000047


	//----- nvinfo : EIATTR_FRAME_SIZE
	.align		4
.L_4:
        /*000c*/ 	.byte	0x04, 0x11
        /*000e*/ 	.short	(.L_6 - .L_5)
	.align		4
.L_5:
        /*0010*/ 	.word	index@($__internal_2_$__cuda_sm10x_tcgen05_guardrail_trap_unallocated_columns_being_dealloced)
        /*0014*/ 	.word	0x00000000


	//----- nvinfo : EIATTR_FRAME_SIZE
	.align		4
.L_6:
        /*0018*/ 	.byte	0x04, 0x11
        /*001a*/ 	.short	(.L_8 - .L_7)
	.align		4
.L_7:
        /*001c*/ 	.word	index@($__internal_1_$__cuda_sm10x_tcgen05_guardrail_trap_phase_invalid_during_alloc)
        /*0020*/ 	.word	0x00000000


	//----- nvinfo : EIATTR_FRAME_SIZE
	.align		4
.L_8:
        /*0024*/ 	.byte	0x04, 0x11
        /*0026*/ 	.short	(.L_10 - .L_9)
	.align		4
.L_9:
        /*0028*/ 	.word	index@($__internal_0_$__cuda_sm10x_tcgen05_guardrail_trap_col_being_dealloced_not_returned_by_alloc)
        /*002c*/ 	.word	0x00000000


	//----- nvinfo : EIATTR_FRAME_SIZE
	.align		4
.L_10:
        /*0030*/ 	.byte	0x04, 0x11
        /*0032*/ 	.short	(.L_12 - .L_11)
	.align		4
.L_11:
        /*0034*/ 	.word	index@(gluon_tcgen05)
        /*0038*/ 	.word	0x00000000


	//----- nvinfo : EIATTR_MIN_STACK_SIZE
	.align		4
.L_12:
        /*003c*/ 	.byte	0x04, 0x12
        /*003e*/ 	.short	(.L_14 - .L_13)
	.align		4
.L_13:
        /*0040*/ 	.word	index@(gluon_tcgen05)
        /*0044*/ 	.word	0x00000000
.L_14:


//--------------------- .nv.info.gluon_tcgen05    --------------------------
	.section	.nv.info.gluon_tcgen05,"",@"SHT_CUDA_INFO"
	.sectionflags	@""
	.align	4


	//----- nvinfo : EIATTR_CUDA_API_VERSION
	.align		4
        /*0000*/ 	.byte	0x04, 0x37
        /*0002*/ 	.short	(.L_16 - .L_15)
.L_15:
        /*0004*/ 	.word	0x00000081


	//----- nvinfo : EIATTR_KPARAM_INFO
	.align		4
.L_16:
        /*0008*/ 	.byte	0x04, 0x17
        /*000a*/ 	.short	(.L_18 - .L_17)
.L_17:
        /*000c*/ 	.word	0x00000000
        /*0010*/ 	.short	0x000a
        /*0012*/ 	.short	0x0048
        /*0014*/ 	.byte	0x00, 0xf4, 0x21, 0x00


	//----- nvinfo : EIATTR_KPARAM_INFO
	.align		4
.L_18:
        /*0018*/ 	.byte	0x04, 0x17
        /*001a*/ 	.short	(.L_20 - .L_19)
.L_19:
        /*001c*/ 	.word	0x00000000
        /*0020*/ 	.short	0x0009
        /*0022*/ 	.short	0x0040
        /*0024*/ 	.byte	0x00, 0xf4, 0x21, 0x00


	//----- nvinfo : EIATTR_KPARAM_INFO
	.align		4
.L_20:
        /*0028*/ 	.byte	0x04, 0x17
        /*002a*/ 	.short	(.L_22 - .L_21)
.L_21:
        /*002c*/ 	.word	0x00000000
        /*0030*/ 	.short	0x0008
        /*0032*/ 	.short	0x0038
        /*0034*/ 	.byte	0x00, 0xf0, 0x21, 0x00


	//----- nvinfo : EIATTR_KPARAM_INFO
	.align		4
.L_22:
        /*0038*/ 	.byte	0x04, 0x17
        /*003a*/ 	.short	(.L_24 - .L_23)
.L_23:
        /*003c*/ 	.word	0x00000000
        /*0040*/ 	.short	0x0007
        /*0042*/ 	.short	0x0030
        /*0044*/ 	.byte	0x00, 0xf0, 0x21, 0x00


	//----- nvinfo : EIATTR_KPARAM_INFO
	.align		4
.L_24:
        /*0048*/ 	.byte	0x04, 0x17
        /*004a*/ 	.short	(.L_26 - .L_25)
.L_25:
        /*004c*/ 	.word	0x00000000
        /*0050*/ 	.short	0x0006
        /*0052*/ 	.short	0x0028
        /*0054*/ 	.byte	0x00, 0xf0, 0x21, 0x00


	//----- nvinfo : EIATTR_KPARAM_INFO
	.align		4
.L_26:
        /*0058*/ 	.byte	0x04, 0x17
        /*005a*/ 	.short	(.L_28 - .L_27)
.L_27:
        /*005c*/ 	.word	0x00000000
        /*0060*/ 	.short	0x0005
        /*0062*/ 	.short	0x0020
        /*0064*/ 	.byte	0x00, 0xf0, 0x11, 0x00


	//----- nvinfo : EIATTR_KPARAM_INFO
	.align		4
.L_28:
        /*0068*/ 	.byte	0x04, 0x17
        /*006a*/ 	.short	(.L_30 - .L_29)
.L_29:
        /*006c*/ 	.word	0x00000000
        /*0070*/ 	.short	0x0004
        /*0072*/ 	.short	0x001c
        /*0074*/ 	.byte	0x00, 0xf0, 0x11, 0x00


	//----- nvinfo : EIATTR_KPARAM_INFO
	.align		4
.L_30:
        /*0078*/ 	.byte	0x04, 0x17
        /*007a*/ 	.short	(.L_32 - .L_31)
.L_31:
        /*007c*/ 	.word	0x00000000
        /*0080*/ 	.short	0x0003
        /*0082*/ 	.short	0x0018
        /*0084*/ 	.byte	0x00, 0xf0, 0x11, 0x00


	//----- nvinfo : EIATTR_KPARAM_INFO
	.align		4
.L_32:
        /*0088*/ 	.byte	0x04, 0x17
        /*008a*/ 	.short	(.L_34 - .L_33)
.L_33:
        /*008c*/ 	.word	0x00000000
        /*0090*/ 	.short	0x0002
        /*0092*/ 	.short	0x0010
        /*0094*/ 	.byte	0x00, 0xf4, 0x21, 0x00


	//----- nvinfo : EIATTR_KPARAM_INFO
	.align		4
.L_34:
        /*0098*/ 	.byte	0x04, 0x17
        /*009a*/ 	.short	(.L_36 - .L_35)
.L_35:
        /*009c*/ 	.word	0x00000000
        /*00a0*/ 	.short	0x0001
        /*00a2*/ 	.short	0x0008
        /*00a4*/ 	.byte	0x00, 0xf4, 0x21, 0x00


	//----- nvinfo : EIATTR_KPARAM_INFO
	.align		4
.L_36:
        /*00a8*/ 	.byte	0x04, 0x17
        /*00aa*/ 	.short	(.L_38 - .L_37)
.L_37:
        /*00ac*/ 	.word	0x00000000
        /*00b0*/ 	.short	0x0000
        /*00b2*/ 	.short	0x0000
        /*00b4*/ 	.byte	0x00, 0xf4, 0x21, 0x00


	//----- nvinfo : EIATTR_AT_ENTRY_FRAGMENTS
	.align		4
.L_38:
        /*00b8*/ 	.byte	0x04, 0x4f
        /*00ba*/ 	.short	(.L_40 - .L_39)


	//   ....[0]....
.L_39:
        /*00bc*/ 	.word	0x00000004


	//----- nvinfo : EIATTR_RESERVED_SMEM_USED
	.align		4
.L_40:
        /*00c0*/ 	.byte	0x01, 0x41
	.zero		2


	//----- nvinfo : EIATTR_SPARSE_MMA_MASK
	.align		4
        /*00c4*/ 	.byte	0x03, 0x50
        /*00c6*/ 	.short	0x0000


	//----- nvinfo : EIATTR_TCGEN05_1CTA_USED
	.align		4
        /*00c8*/ 	.byte	0x01, 0x51
	.zero		2


	//----- nvinfo : EIATTR_MAXREG_COUNT
	.align		4
        /*00cc*/ 	.byte	0x03, 0x1b
        /*00ce*/ 	.short	0x00ff


	//----- nvinfo : EIATTR_NUM_BARRIERS
	.align		4
        /*00d0*/ 	.byte	0x02, 0x4c
        /*00d2*/ 	.byte	0x01
	.zero		1


	//----- nvinfo : EIATTR_INT_WARP_WIDE_INSTR_OFFSETS
	.align		4
        /*00d4*/ 	.byte	0x04, 0x31
        /*00d6*/ 	.short	(.L_42 - .L_41)


	//   ....[0]....
.L_41:
        /*00d8*/ 	.word	0x00001730


	//   ....[1]....
        /*00dc*/ 	.word	0x00001750


	//   ....[2]....
        /*00e0*/ 	.word	0x000017d0


	//   ....[3]....
        /*00e4*/ 	.word	0x000018e0


	//   ....[4]....
        /*00e8*/ 	.word	0x000018f0


	//   ....[5]....
        /*00ec*/ 	.word	0x00001910


	//   ....[6]....
        /*00f0*/ 	.word	0x00001990


	//   ....[7]....
        /*00f4*/ 	.word	0x00001bb0


	//   ....[8]....
        /*00f8*/ 	.word	0x00001bc0


	//   ....[9]....
        /*00fc*/ 	.word	0x00001d10


	//   ....[10]....
        /*0100*/ 	.word	0x00001d20


	//   ....[11]....
        /*0104*/ 	.word	0x00001d60


	//   ....[12]....
        /*0108*/ 	.word	0x00001da0


	//   ....[13]....
        /*010c*/ 	.word	0x00001ee0


	//   ....[14]....
        /*0110*/ 	.word	0x00001ef0


	//   ....[15]....
        /*0114*/ 	.word	0x00002170


	//   ....[16]....
        /*0118*/ 	.word	0x00002190


	//   ....[17]....
        /*011c*/ 	.word	0x00002680


	//   ....[18]....
        /*0120*/ 	.word	0x000026d0


	//----- nvinfo : EIATTR_COOP_GROUP_MASK_REGIDS
	.align		4
.L_42:
        /*0124*/ 	.byte	0x04, 0x29
        /*0126*/ 	.short	(.L_44 - .L_43)


	//   ....[0]....
.L_43:
        /*0128*/ 	.word	0xffffffff


	//   ....[1]....
        /*012c*/ 	.word	0xffffffff


	//   ....[2]....
        /*0130*/ 	.word	0xffffffff


	//   ....[3]....
        /*0134*/ 	.word	0xffffffff


	//   ....[4]....
        /*0138*/ 	.word	0xffffffff


	//   ....[5]....
        /*013c*/ 	.word	0xffffffff


	//   ....[6]....
        /*0140*/ 	.word	0xffffffff


	//   ....[7]....
        /*0144*/ 	.word	0xffffffff


	//   ....[8]....
        /*0148*/ 	.word	0xffffffff


	//   ....[9]....
        /*014c*/ 	.word	0xffffffff


	//----- nvinfo : EIATTR_COOP_GROUP_INSTR_OFFSETS
	.align		4
.L_44:
        /*0150*/ 	.byte	0x04, 0x28
        /*0152*/ 	.short	(.L_46 - .L_45)


	//   ....[0]....
.L_45:
        /*0154*/ 	.word	0x00000050


	//   ....[1]....
        /*0158*/ 	.word	0x00000310


	//   ....[2]....
        /*015c*/ 	.word	0x00000500


	//   ....[3]....
        /*0160*/ 	.word	0x000009c0


	//   ....[4]....
        /*0164*/ 	.word	0x00000b00


	//   ....[5]....
        /*0168*/ 	.word	0x00000fb0


	//   ....[6]....
        /*016c*/ 	.word	0x000010f0


	//   ....[7]....
        /*0170*/ 	.word	0x000015e0


	//   ....[8]....
        /*0174*/ 	.word	0x00002510


	//   ....[9]....
        /*0178*/ 	.word	0x00002780


	//----- nvinfo : EIATTR_VRC_CTA_INIT_COUNT
	.align		4
.L_46:
        /*017c*/ 	.byte	0x02, 0x4a
        /*017e*/ 	.byte	0x80
	.zero		1


	//----- nvinfo : EIATTR_MBARRIER_INSTR_OFFSETS
	.align		4
        /*0180*/ 	.byte	0x04, 0x39
        /*0182*/ 	.short	(.L_48 - .L_47)


	//   ....[0]....
.L_47:
        /*0184*/ 	.word	0x000017f0
        /*0188*/ 	.word	0x000000ff
        /*018c*/ 	.word	0x00005000
        /*0190*/ 	.short	0x0100
        /*0192*/ 	.byte	0x0c
	.zero		1


	//   ....[1]....
        /*0194*/ 	.word	0x00001800
        /*0198*/ 	.word	0x000000ff
        /*019c*/ 	.word	0x00005010
        /*01a0*/ 	.short	0x0100
        /*01a2*/ 	.byte	0x0c
	.zero		1


	//   ....[2]....
        /*01a4*/ 	.word	0x00001ad0
        /*01a8*/ 	.word	0x000000ff
        /*01ac*/ 	.word	0x00005000
        /*01b0*/ 	.short	0x010a
        /*01b2*/ 	.byte	0x0c
	.zero		1


	//   ....[3]....
        /*01b4*/ 	.word	0x00001c10
        /*01b8*/ 	.word	0x000000ff
        /*01bc*/ 	.word	0x00005010
        /*01c0*/ 	.short	0x010a
        /*01c2*/ 	.byte	0x0c
	.zero		1


	//   ....[4]....
        /*01c4*/ 	.word	0x00001e20
        /*01c8*/ 	.word	0x000000ff
        /*01cc*/ 	.word	0x00005000
        /*01d0*/ 	.short	0x010a
        /*01d2*/ 	.byte	0x0c
	.zero		1


	//   ....[5]....
        /*01d4*/ 	.word	0x00001f30
        /*01d8*/ 	.word	0x000000ff
        /*01dc*/ 	.word	0x00005010
        /*01e0*/ 	.short	0x010a
        /*01e2*/ 	.byte	0x0c
	.zero		1


	//   ....[6]....
        /*01e4*/ 	.word	0x00001fc0
        /*01e8*/ 	.word	0x000000ff
        /*01ec*/ 	.word	0x00005000
        /*01f0*/ 	.short	0x0108
        /*01f2*/ 	.byte	0x0c
	.zero		1


	//   ....[7]....
        /*01f4*/ 	.word	0x00001fd0
        /*01f8*/ 	.word	0x000000ff
        /*01fc*/ 	.word	0x00005010
        /*0200*/ 	.short	0x0108
        /*0202*/ 	.byte	0x0c
	.zero		1


	//   ....[8]....
        /*0204*/ 	.word	0x000027a0
        /*0208*/ 	.word	0x000000ff
        /*020c*/ 	.word	0x00005000
        /*0210*/ 	.short	0x010a
        /*0212*/ 	.byte	0x0c
	.zero		1


	//   ....[9]....
        /*0214*/ 	.word	0x000027d0
        /*0218*/ 	.word	0x000000ff
        /*021c*/ 	.word	0x00005010
        /*0220*/ 	.short	0x010a
        /*0222*/ 	.byte	0x0c
	.zero		1


	//   ....[10]....
        /*0224*/ 	.word	0x00002800
        /*0228*/ 	.word	0x000000ff
        /*022c*/ 	.word	0x00005000
        /*0230*/ 	.short	0x010a
        /*0232*/ 	.byte	0x0c
	.zero		1


	//   ....[11]....
        /*0234*/ 	.word	0x00002830
        /*0238*/ 	.word	0x000000ff
        /*023c*/ 	.word	0x00005010
        /*0240*/ 	.short	0x010a
        /*0242*/ 	.byte	0x0c
	.zero		1


	//----- nvinfo : EIATTR_NUM_MBARRIERS
	.align		4
.L_48:
        /*0244*/ 	.byte	0x03, 0x38
        /*0246*/ 	.short	0x0002


	//----- nvinfo : EIATTR_EXIT_INSTR_OFFSETS
	.align		4
        /*0248*/ 	.byte	0x04, 0x1c
        /*024a*/ 	.short	(.L_50 - .L_49)


	//   ....[0]....
.L_49:
        /*024c*/ 	.word	0x00002790


	//----- nvinfo : EIATTR_REQNTID
	.align		4
.L_50:
        /*0250*/ 	.byte	0x04, 0x10
        /*0252*/ 	.short	(.L_52 - .L_51)
.L_51:
        /*0254*/ 	.word	0x00000100
        /*0258*/ 	.word	0x00000001
        /*025c*/ 	.word	0x00000001


	//----- nvinfo : EIATTR_CRS_STACK_SIZE
	.align		4
.L_52:
        /*0260*/ 	.byte	0x04, 0x1e
        /*0262*/ 	.short	(.L_54 - .L_53)
.L_53:
        /*0264*/ 	.word	0x00000000


	//----- nvinfo : EIATTR_CBANK_PARAM_SIZE
	.align		4
.L_54:
        /*0268*/ 	.byte	0x03, 0x19
        /*026a*/ 	.short	0x0050


	//----- nvinfo : EIATTR_PARAM_CBANK
	.align		4
        /*026c*/ 	.byte	0x04, 0x0a
        /*026e*/ 	.short	(.L_56 - .L_55)
	.align		4
.L_55:
        /*0270*/ 	.word	index@(.nv.constant0.gluon_tcgen05)
        /*0274*/ 	.short	0x0380
        /*0276*/ 	.short	0x0050


	//----- nvinfo : EIATTR_SW_WAR
	.align		4
.L_56:
        /*0278*/ 	.byte	0x04, 0x36
        /*027a*/ 	.short	(.L_58 - .L_57)
.L_57:
        /*027c*/ 	.word	0x00000008
.L_58:


//--------------------- .nv.compat                --------------------------
	.section	.nv.compat,"",@"SHT_CUDA_COMPAT_INFO"
	.align	4
        /*0000*/ 	.byte	0x02, 0x02, 0x02, 0x00, 0x02, 0x05, 0x05, 0x00, 0x02, 0x03, 0x03, 0x00, 0x02, 0x06, 0x01, 0x00


//--------------------- .nv.callgraph             --------------------------
	.section	.nv.callgraph,"",@"SHT_CUDA_CALLGRAPH"
	.align	4
	.sectionentsize	8
	.align		4
        /*0000*/ 	.word	0x00000000
	.align		4
        /*0004*/ 	.word	0xffffffff
	.align		4
        /*0008*/ 	.word	0x00000000
	.align		4
        /*000c*/ 	.word	0xfffffffe
	.align		4
        /*0010*/ 	.word	0x00000000
	.align		4
        /*0014*/ 	.word	0xfffffffd
	.align		4
        /*0018*/ 	.word	0x00000000
	.align		4
        /*001c*/ 	.word	0xfffffffc


//--------------------- .text.gluon_tcgen05       --------------------------
	.section	.text.gluon_tcgen05,"ax",@progbits
	.align	128
        .global         gluon_tcgen05
        .type           gluon_tcgen05,@function
        .size           gluon_tcgen05,(.L_x_73 - gluon_tcgen05)
        .other          gluon_tcgen05,@"STO_CUDA_ENTRY STV_DEFAULT"
gluon_tcgen05:
.text.gluon_tcgen05:
[----:B------:R-:W1:Y:S01]  /*0000*/  LDC R1, c[0x0][0x37c] ;  /* 0x0000df00ff017b82 */ /* 0x000e620000000800 */
[----:B------:R-:W2:Y:S02]  /*0010*/  S2R R0, SR_TID.X ;  /* 0x0000000000007919 */ /* 0x000ea40000002100 */
[----:B--2---:R-:W-:-:S13]  /*0020*/  ISETP.GE.U32.AND P2, PT, R0, 0x20, PT ;  /* 0x000000200000780c */ /* 0x004fda0003f46070 */
[----:B------:R-:W-:Y:S05]  /*0030*/  @P2 BRA `(.L_x_0) ;  /* 0x0000000000b82947 */ /* 0x000fea0003800000 */
[----:B------:R-:W2:Y:S01]  /*0040*/  S2UR UR6, SR_CgaCtaId ;  /* 0x00000000000679c3 */ /* 0x000ea20000008800 */
[----:B------:R-:W-:Y:S01]  /*0050*/  NOP ;  /* 0x0000000000007918 */ /* 0x000fe20000000000 */
[----:B------:R-:W-:Y:S02]  /*0060*/  UMOV UR4, 0x40 ;  /* 0x0000004000047882 */ /* 0x000fe40000000000 */
[----:B--2---:R-:W-:-:S09]  /*0070*/  ULEA UR4, UR6, UR4, 0x18 ;  /* 0x0000000406047291 */ /* 0x004fd2000f8ec0ff */
[----:B------:R-:W2:Y:S01]  /*0080*/  LDS.U8 R2, [UR4] ;  /* 0x00000004ff027984 */ /* 0x000ea20008000000 */
[----:B------:R-:W-:Y:S02]  /*0090*/  UMOV UR4, 0x400 ;  /* 0x0000040000047882 */ /* 0x000fe40000000000 */
[----:B------:R-:W-:Y:S01]  /*00a0*/  ULEA UR4, UR6, UR4, 0x18 ;  /* 0x0000000406047291 */ /* 0x000fe2000f8ec0ff */
[----:B--2---:R-:W-:-:S13]  /*00b0*/  ISETP.NE.AND P0, PT, R2, RZ, PT ;  /* 0x000000ff0200720c */ /* 0x004fda0003f05270 */
[----:B------:R-:W-:Y:S05]  /*00c0*/  @P0 BRA `(.L_x_1) ;  /* 0x00000000007c0947 */ /* 0x000fea0003800000 */
[----:B------:R-:W-:-:S13]  /*00d0*/  ELECT P0, URZ, PT ;  /* 0x0000000000ff782f */ /* 0x000fda0003800000 */
[----:B------:R-:W-:Y:S05]  /*00e0*/  @!P0 BRA `(.L_x_2) ;  /* 0x0000000000848947 */ /* 0x000fea0003800000 */
[----:B------:R-:W-:Y:S01]  /*00f0*/  UMOV UR5, 0x8 ;  /* 0x0000000800057882 */ /* 0x000fe20000000000 */
[----:B------:R-:W-:Y:S02]  /*0100*/  IMAD.MOV.U32 R5, RZ, RZ, 0x1 ;  /* 0x00000001ff057424 */ /* 0x000fe400078e00ff */
[----:B------:R-:W-:Y:S02]  /*0110*/  IMAD.MOV.U32 R3, RZ, RZ, 0xff ;  /* 0x000000ffff037424 */ /* 0x000fe400078e00ff */
[----:B------:R-:W-:Y:S04]  /*0120*/  DEPBAR.LE SB2, 0x36 ;  /* 0x0000ad800000791a */ /* 0x000fe80000000000 */
[----:B------:R-:W2:Y:S02]  /*0130*/  UTCATOMSWS.FIND_AND_SET.ALIGN UP0, UR5, UR5 ;  /* 0x00000005000575e3 */ /* 0x000ea40008000800 */
[----:B--2---:R-:W-:-:S04]  /*0140*/  PLOP3.LUT P0, PT, PT, PT, UP0, 0x80, 0x8 ;  /* 0x000000000008781c */ /* 0x004fc80003f0f008 */
[----:B------:R-:W-:-:S04]  /*0150*/  SEL R2, RZ, 0xffffffff, !P0 ;  /* 0xffffffffff027807 */ /* 0x000fc80004000000 */
[----:B------:R-:W-:Y:S01]  /*0160*/  ISETP.NE.AND P0, PT, R2, RZ, PT ;  /* 0x000000ff0200720c */ /* 0x000fe20003f05270 */
[----:B------:R-:W-:-:S12]  /*0170*/  IMAD.U32 R2, RZ, RZ, UR5 ;  /* 0x00000005ff027e24 */ /* 0x000fd8000f8e00ff */
[----:B------:R-:W-:Y:S05]  /*0180*/  @P0 BRA `(.L_x_3) ;  /* 0x0000000000240947 */ /* 0x000fea0003800000 */
.L_x_4:
[----:B------:R-:W-:Y:S05]  /*0190*/  NANOSLEEP 0x64 ;  /* 0x000000640000795d */ /* 0x000fea0003800000 */
[----:B------:R-:W-:-:S05]  /*01a0*/  UMOV UR5, 0x8 ;  /* 0x0000000800057882 */ /* 0x000fca0000000000 */
[----:B------:R-:W-:Y:S04]  /*01b0*/  DEPBAR.LE SB2, 0x36 ;  /* 0x0000ad800000791a */ /* 0x000fe80000000000 */
[----:B------:R-:W2:Y:S02]  /*01c0*/  UTCATOMSWS.FIND_AND_SET.ALIGN UP0, UR5, UR5 ;  /* 0x00000005000575e3 */ /* 0x000ea40008000800 */
[----:B--2---:R-:W-:-:S04]  /*01d0*/  PLOP3.LUT P0, PT, PT, PT, UP0, 0x80, 0x8 ;  /* 0x000000000008781c */ /* 0x004fc80003f0f008 */
[----:B------:R-:W-:-:S04]  /*01e0*/  SEL R2, RZ, 0xffffffff, !P0 ;  /* 0xffffffffff027807 */ /* 0x000fc80004000000 */
[----:B------:R-:W-:Y:S01]  /*01f0*/  ISETP.NE.AND P0, PT, R2, RZ, PT ;  /* 0x000000ff0200720c */ /* 0x000fe20003f05270 */
[----:B------:R-:W-:-:S12]  /*0200*/  IMAD.U32 R2, RZ, RZ, UR5 ;  /* 0x00000005ff027e24 */ /* 0x000fd8000f8e00ff */
[----:B------:R-:W-:Y:S05]  /*0210*/  @!P0 BRA `(.L_x_4) ;  /* 0xfffffffc00dc8947 */ /* 0x000fea000383ffff */
.L_x_3:
[C---:B------:R-:W-:Y:S01]  /*0220*/  VIADD R4, R2.reuse, 0x10 ;  /* 0x0000001002047836 */ /* 0x040fe20000000000 */
[----:B------:R-:W-:Y:S01]  /*0230*/  UMOV UR5, 0x50 ;  /* 0x0000005000057882 */ /* 0x000fe20000000000 */
[----:B------:R-:W-:Y:S01]  /*0240*/  SHF.L.U32 R3, R3, R2, RZ ;  /* 0x0000000203037219 */ /* 0x000fe200000006ff */
[----:B------:R-:W-:Y:S01]  /*0250*/  ULEA UR5, UR6, UR5, 0x18 ;  /* 0x0000000506057291 */ /* 0x000fe2000f8ec0ff */
[----:B------:R-:W-:Y:S01]  /*0260*/  IMAD.SHL.U32 R2, R2, 0x20, RZ ;  /* 0x0000002002027824 */ /* 0x000fe200078e00ff */
[----:B------:R-:W-:-:S04]  /*0270*/  SHF.L.U32 R4, R5, R4, RZ ;  /* 0x0000000405047219 */ /* 0x000fc800000006ff */
[----:B------:R-:W-:-:S05]  /*0280*/  LOP3.LUT R3, R4, R3, RZ, 0xfc, !PT ;  /* 0x0000000304037212 */ /* 0x000fca00078efcff */
[----:B------:R2:W-:Y:S04]  /*0290*/  ATOMS.OR RZ, [UR5], R3 ;  /* 0x00000003ffff798c */ /* 0x0005e8000b000005 */
[----:B------:R2:W-:Y:S01]  /*02a0*/  STS [UR4], R2 ;  /* 0x00000002ff007988 */ /* 0x0005e20008000804 */
[----:B------:R-:W-:Y:S05]  /*02b0*/  BRA `(.L_x_2) ;  /* 0x0000000000107947 */ /* 0x000fea0003800000 */
.L_x_1:
[----:B------:R-:W-:Y:S01]  /*02c0*/  IMAD.MOV.U32 R3, RZ, RZ, -0x1 ;  /* 0xffffffffff037424 */ /* 0x000fe200078e00ff */
[----:B------:R-:W-:-:S04]  /*02d0*/  MOV R2, 0x300 ;  /* 0x0000030000027802 */ /* 0x000fc80000000f00 */
[----:B------:R2:W-:Y:S03]  /*02e0*/  STS [UR4], R3 ;  /* 0x00000003ff007988 */ /* 0x0005e60008000804 */
[----:B-12---:R-:W-:Y:S05]  /*02f0*/  CALL.REL.NOINC `($__internal_1_$__cuda_sm10x_tcgen05_guardrail_trap_phase_invalid_during_alloc) ;  /* 0x0000002400647944 */ /* 0x006fea0003c00000 */
.L_x_2:
[----:B------:R-:W-:Y:S05]  /*0300*/  WARPSYNC.ALL ;  /* 0x0000000000007948 */ /* 0x000fea0003800000 */
[----:B------:R-:W-:Y:S01]  /*0310*/  NOP ;  /* 0x0000000000007918 */ /* 0x000fe20000000000 */
.L_x_0:
[----:B------:R-:W3:Y:S08]  /*0320*/  S2UR UR4, SR_CgaCtaId ;  /* 0x00000000000479c3 */ /* 0x000ef00000008800 */
[----:B------:R-:W-:Y:S01]  /*0330*/  BAR.SYNC.DEFER_BLOCKING 0x0 ;  /* 0x0000000000007b1d */ /* 0x000fe20000010000 */
[----:B------:R-:W-:-:S05]  /*0340*/  LOP3.LUT R68, R0, 0xff, RZ, 0xc0, !PT ;  /* 0x000000ff00447812 */ /* 0x000fca00078ec0ff */
[----:B------:R-:W-:Y:S02]  /*0350*/  UMOV UR12, 0x400 ;  /* 0x00000400000c7882 */ /* 0x000fe40000000000 */
[----:B------:R-:W4:Y:S08]  /*0360*/  LDC R4, c[0x0][0x398] ;  /* 0x0000e600ff047b82 */ /* 0x000f300000000800 */
[----:B------:R-:W5:Y:S01]  /*0370*/  LDC R10, c[0x0][0x3a0] ;  /* 0x0000e800ff0a7b82 */ /* 0x000f620000000800 */
[----:B---3--:R-:W-:-:S07]  /*0380*/  ULEA UR12, UR4, UR12, 0x18 ;  /* 0x0000000c040c7291 */ /* 0x008fce000f8ec0ff */
[----:B------:R-:W3:Y:S02]  /*0390*/  S2UR UR13, SR_CTAID.Y ;  /* 0x00000000000d79c3 */ /* 0x000ee40000002600 */
[----:B--2---:R-:W2:Y:S06]  /*03a0*/  LDS R3, [UR12] ;  /* 0x0000000cff037984 */ /* 0x004eac0008000800 */
[----:B------:R-:W-:Y:S06]  /*03b0*/  BAR.SYNC.DEFER_BLOCKING 0x0 ;  /* 0x0000000000007b1d */ /* 0x000fec0000010000 */
[----:B------:R-:W-:Y:S05]  /*03c0*/  @P2 BRA `(.L_x_5) ;  /* 0x0000000000182947 */ /* 0x000fea0003800000 */
[----:B------:R-:W-:Y:S01]  /*03d0*/  ELECT P0, URZ, PT ;  /* 0x0000000000ff782f */ /* 0x000fe20003800000 */
[----:B------:R-:W-:Y:S01]  /*03e0*/  IMAD.MOV.U32 R2, RZ, RZ, 0x1 ;  /* 0x00000001ff027424 */ /* 0x000fe200078e00ff */
[----:B------:R-:W-:Y:S01]  /*03f0*/  UMOV UR5, 0x40 ;  /* 0x0000004000057882 */ /* 0x000fe20000000000 */
[----:B------:R-:W-:Y:S01]  /*0400*/  UVIRTCOUNT.DEALLOC.SMPOOL 0x80 ;  /* 0x000000800000784c */ /* 0x000fe20000000000 */
[----:B------:R-:W-:-:S09]  /*0410*/  ULEA UR5, UR4, UR5, 0x18 ;  /* 0x0000000504057291 */ /* 0x000fd2000f8ec0ff */
[----:B------:R5:W-:Y:S03]  /*0420*/  @P0 STS.U8 [UR5], R2 ;  /* 0x00000002ff000988 */ /* 0x000be60008000005 */
.L_x_5:
[----:B------:R-:W5:Y:S01]  /*0430*/  S2UR UR4, SR_CTAID.Z ;  /* 0x00000000000479c3 */ /* 0x000f620000002700 */
[----:B------:R-:W4:Y:S01]  /*0440*/  LDCU UR5, c[0x0][0x370] ;  /* 0x00006e00ff0577ac */ /* 0x000f220008000800 */
[----:B------:R-:W-:Y:S01]  /*0450*/  ISETP.GE.U32.AND P0, PT, R68, 0x20, PT ;  /* 0x000000204400780c */ /* 0x000fe20003f06070 */
[----:B----4-:R-:W-:Y:S01]  /*0460*/  VIADD R4, R4, 0xffffffff ;  /* 0xffffffff04047836 */ /* 0x010fe20000000000 */
[C---:B------:R-:W-:Y:S01]  /*0470*/  ISETP.NE.U32.AND P3, PT, R68.reuse, RZ, PT ;  /* 0x000000ff4400720c */ /* 0x040fe20003f65070 */
[----:B------:R-:W5:Y:S01]  /*0480*/  LDCU UR6, c[0x0][0x374] ;  /* 0x00006e80ff0677ac */ /* 0x000f620008000800 */
[----:B------:R-:W-:Y:S01]  /*0490*/  LEA R11, R68, UR12, 0x2 ;  /* 0x0000000c440b7c11 */ /* 0x000fe2000f8e10ff */
[----:B-----5:R-:W-:Y:S01]  /*04a0*/  VIADD R12, R10, 0xffffffff ;  /* 0xffffffff0a0c7836 */ /* 0x020fe20000000000 */
[----:B------:R-:W4:Y:S01]  /*04b0*/  S2UR UR27, SR_CTAID.X ;  /* 0x00000000001b79c3 */ /* 0x000f220000002500 */
[----:B------:R-:W5:Y:S01]  /*04c0*/  LDCU.64 UR14, c[0x0][0x3c0] ;  /* 0x00007800ff0e77ac */ /* 0x000f620008000a00 */
[----:B--2---:R-:W-:Y:S01]  /*04d0*/  R2UR UR32, R3 ;  /* 0x00000000032072ca */ /* 0x004fe200000e0000 */
[----:B------:R-:W-:Y:S04]  /*04e0*/  BSSY.RECONVERGENT B0, `(.L_x_6) ;  /* 0x0000011000007945 */ /* 0x000fe80003800200 */
[----:B------:R2:W-:Y:S01]  /*04f0*/  @!P0 STS [R11], RZ ;  /* 0x000000ff0b008388 */ /* 0x0005e20000000800 */
[----:B------:R-:W-:-:S03]  /*0500*/  NOP ;  /* 0x0000000000007918 */ /* 0x000fc60000000000 */
[----:B------:R2:W-:Y:S01]  /*0510*/  @!P3 STS [UR12+0x24], R4 ;  /* 0x00002404ff00b988 */ /* 0x0005e2000800080c */
[----:B---3--:R-:W-:-:S03]  /*0520*/  UIMAD UR4, UR4, UR6, UR13 ;  /* 0x00000006040472a4 */ /* 0x008fc6000f8e020d */
[----:B------:R2:W-:Y:S01]  /*0530*/  @!P3 STS [UR12+0x20], R12 ;  /* 0x0000200cff00b988 */ /* 0x0005e2000800080c */
[----:B----4-:R-:W-:-:S04]  /*0540*/  UIMAD UR4, UR4, UR5, UR27 ;  /* 0x00000005040472a4 */ /* 0x010fc8000f8e021b */
[----:B------:R-:W-:-:S04]  /*0550*/  UIMAD UR4, UR4, 0x180, URZ ;  /* 0x00000180040478a4 */ /* 0x000fc8000f8e02ff */
[----:B-----5:R-:W-:-:S04]  /*0560*/  UIADD3 UR8, UP0, UPT, UR4, UR14, URZ ;  /* 0x0000000e04087290 */ /* 0x020fc8000ff1e0ff */
[----:B------:R-:W-:Y:S01]  /*0570*/  ULEA.HI.X.SX32 UR9, UR4, UR15, 0x1, UP0 ;  /* 0x0000000f04097291 */ /* 0x000fe200080f0eff */
[----:B--2---:R-:W-:Y:S11]  /*0580*/  @P3 BRA `(.L_x_7) ;  /* 0x0000000000183947 */ /* 0x004ff60003800000 */
[----:B------:R-:W2:Y:S01]  /*0590*/  LDS R2, [UR12+0x8] ;  /* 0x0000080cff027984 */ /* 0x000ea20008000800 */
[----:B------:R-:W3:Y:S01]  /*05a0*/  LDC.64 R6, c[0x0][0x380] ;  /* 0x0000e000ff067b82 */ /* 0x000ee20000000a00 */
[----:B------:R-:W-:Y:S02]  /*05b0*/  IMAD.MOV.U32 R3, RZ, RZ, 0x70 ;  /* 0x00000070ff037424 */ /* 0x000fe400078e00ff */
[----:B---3--:R3:W-:Y:S03]  /*05c0*/  STS.64 [UR12], R6 ;  /* 0x00000006ff007988 */ /* 0x0087e60008000a0c */
[----:B--2---:R-:W-:-:S05]  /*05d0*/  LOP3.LUT R2, R2, 0x10, R3, 0xd8, !PT ;  /* 0x0000001002027812 */ /* 0x004fca00078ed803 */
[----:B------:R3:W-:Y:S02]  /*05e0*/  STS [UR12+0x8], R2 ;  /* 0x00000802ff007988 */ /* 0x0007e4000800080c */
.L_x_7:
[----:B------:R-:W-:Y:S05]  /*05f0*/  BSYNC.RECONVERGENT B0 ;  /* 0x0000000000007941 */ /* 0x000fea0003800200 */
.L_x_6:
[----:B------:R-:W-:Y:S04]  /*0600*/  BSSY.RECONVERGENT B0, `(.L_x_8) ;  /* 0x000000a000007945 */ /* 0x000fe80003800200 */
[----:B------:R-:W-:Y:S05]  /*0610*/  @P3 BRA `(.L_x_9) ;  /* 0x0000000000203947 */ /* 0x000fea0003800000 */
[----:B---3--:R-:W2:Y:S01]  /*0620*/  LDS R2, [UR12+0x34] ;  /* 0x0000340cff027984 */ /* 0x008ea20008000800 */
[----:B------:R-:W-:Y:S02]  /*0630*/  IMAD.MOV.U32 R3, RZ, RZ, 0x1f000000 ;  /* 0x1f000000ff037424 */ /* 0x000fe400078e00ff */
[----:B------:R-:W-:Y:S01]  /*0640*/  @!P3 IMAD.MOV.U32 R5, RZ, RZ, 0x3f ;  /* 0x0000003fff05b424 */ /* 0x000fe200078e00ff */
[----:B------:R-:W3:Y:S02]  /*0650*/  @!P3 LDS R6, [UR12+0x38] ;  /* 0x0000380cff06b984 */ /* 0x000ee40008000800 */
[----:B--2---:R-:W-:Y:S02]  /*0660*/  LOP3.LUT R2, R2, 0xff000000, R3, 0xb8, !PT ;  /* 0xff00000002027812 */ /* 0x004fe400078eb803 */
[----:B---3--:R-:W-:-:S03]  /*0670*/  @!P3 LOP3.LUT R3, R6, 0xff, R5, 0xb8, !PT ;  /* 0x000000ff0603b812 */ /* 0x008fc600078eb805 */
[----:B------:R2:W-:Y:S04]  /*0680*/  STS [UR12+0x34], R2 ;  /* 0x00003402ff007988 */ /* 0x0005e8000800080c */
[----:B------:R2:W-:Y:S02]  /*0690*/  @!P3 STS [UR12+0x38], R3 ;  /* 0x00003803ff00b988 */ /* 0x0005e4000800080c */
.L_x_9:
[----:B------:R-:W-:Y:S05]  /*06a0*/  BSYNC.RECONVERGENT B0 ;  /* 0x0000000000007941 */ /* 0x000fea0003800200 */
.L_x_8:
[----:B------:R-:W-:Y:S04]  /*06b0*/  BSSY.RECONVERGENT B0, `(.L_x_10) ;  /* 0x000000e000007945 */ /* 0x000fe80003800200 */
[----:B------:R-:W-:Y:S05]  /*06c0*/  @P3 BRA `(.L_x_11) ;  /* 0x0000000000303947 */ /* 0x000fea0003800000 */
[----:B--2---:R-:W2:Y:S01]  /*06d0*/  LDS R3, [UR12+0x34] ;  /* 0x0000340cff037984 */ /* 0x004ea20008000800 */
[----:B------:R-:W4:Y:S03]  /*06e0*/  LDC.64 R8, c[0x0][0x3a8] ;  /* 0x0000ea00ff087b82 */ /* 0x000f260000000a00 */
[----:B---3--:R-:W3:Y:S01]  /*06f0*/  LDS R2, [UR12+0x1c] ;  /* 0x00001c0cff027984 */ /* 0x008ee20008000800 */
[C---:B----4-:R-:W-:Y:S01]  /*0700*/  SHF.L.U64.HI R6, R8.reuse, 0x1, R9 ;  /* 0x0000000108067819 */ /* 0x050fe20000010209 */
[----:B------:R-:W-:-:S03]  /*0710*/  IMAD.SHL.U32 R5, R8, 0x2, RZ ;  /* 0x0000000208057824 */ /* 0x000fc600078e00ff */
[--C-:B------:R-:W-:Y:S02]  /*0720*/  SHF.R.U32.HI R7, RZ, 0x4, R6.reuse ;  /* 0x00000004ff077819 */ /* 0x100fe40000011606 */
[----:B------:R-:W-:-:S05]  /*0730*/  SHF.R.U64 R5, R5, 0x4, R6 ;  /* 0x0000000405057819 */ /* 0x000fca0000001206 */
[----:B------:R4:W-:Y:S01]  /*0740*/  STS [UR12+0xc], R5 ;  /* 0x00000c05ff007988 */ /* 0x0009e2000800080c */
[----:B--2---:R-:W-:Y:S02]  /*0750*/  LOP3.LUT R3, R3, 0x7, RZ, 0xb8, !PT ;  /* 0x0000000703037812 */ /* 0x004fe400078eb8ff */
[----:B---3--:R-:W-:-:S03]  /*0760*/  LOP3.LUT R2, R2, 0xf, R7, 0xb8, !PT ;  /* 0x0000000f02027812 */ /* 0x008fc600078eb807 */
[----:B------:R4:W-:Y:S04]  /*0770*/  STS [UR12+0x34], R3 ;  /* 0x00003403ff007988 */ /* 0x0009e8000800080c */
[----:B------:R4:W-:Y:S02]  /*0780*/  STS [UR12+0x1c], R2 ;  /* 0x00001c02ff007988 */ /* 0x0009e4000800080c */
.L_x_11:
[----:B------:R-:W-:Y:S05]  /*0790*/  BSYNC.RECONVERGENT B0 ;  /* 0x0000000000007941 */ /* 0x000fea0003800200 */
.L_x_10:
[----:B------:R-:W-:Y:S04]  /*07a0*/  BSSY.RECONVERGENT B1, `(.L_x_12) ;  /* 0x000001a000017945 */ /* 0x000fe80003800200 */
[----:B------:R-:W-:Y:S04]  /*07b0*/  BSSY.RELIABLE B0, `(.L_x_13) ;  /* 0x0000015000007945 */ /* 0x000fe80003800100 */
[----:B------:R-:W-:Y:S05]  /*07c0*/  @P3 BRA `(.L_x_14) ;  /* 0x0000000000203947 */ /* 0x000fea0003800000 */
[----:B--234-:R-:W2:Y:S02]  /*07d0*/  LDS R2, [UR12+0x34] ;  /* 0x0000340cff027984 */ /* 0x01cea40008000800 */
[----:B--2---:R-:W-:-:S05]  /*07e0*/  LOP3.LUT R2, R2, 0x38, RZ, 0xb8, !PT ;  /* 0x0000003802027812 */ /* 0x004fca00078eb8ff */
[----:B------:R2:W-:Y:S01]  /*07f0*/  STS [UR12+0x34], R2 ;  /* 0x00003402ff007988 */ /* 0x0005e2000800080c */
[----:B------:R-:W-:Y:S05]  /*0800*/  @P3 BRA `(.L_x_15) ;  /* 0x0000000000203947 */ /* 0x000fea0003800000 */
[----:B--2---:R-:W2:Y:S01]  /*0810*/  LDS R2, [UR12+0x8] ;  /* 0x0000080cff027984 */ /* 0x004ea20008000800 */
[----:B------:R-:W-:-:S05]  /*0820*/  IMAD.MOV.U32 R3, RZ, RZ, 0x780 ;  /* 0x00000780ff037424 */ /* 0x000fca00078e00ff */
[----:B--2---:R-:W-:-:S05]  /*0830*/  LOP3.LUT R2, R2, 0x300, R3, 0xd8, !PT ;  /* 0x0000030002027812 */ /* 0x004fca00078ed803 */
[----:B------:R5:W-:Y:S02]  /*0840*/  STS [UR12+0x8], R2 ;  /* 0x00000802ff007988 */ /* 0x000be4000800080c */
.L_x_14:
[----:B------:R-:W-:Y:S05]  /*0850*/  @P3 BRA `(.L_x_16) ;  /* 0x0000000000283947 */ /* 0x000fea0003800000 */
[----:B--2345:R-:W2:Y:S02]  /*0860*/  LDS R2, [UR12+0x8] ;  /* 0x0000080cff027984 */ /* 0x03cea40008000800 */
[----:B--2---:R-:W-:-:S05]  /*0870*/  LOP3.LUT R2, R2, 0x1800, RZ, 0xb8, !PT ;  /* 0x0000180002027812 */ /* 0x004fca00078eb8ff */
[----:B------:R3:W-:Y:S02]  /*0880*/  STS [UR12+0x8], R2 ;  /* 0x00000802ff007988 */ /* 0x0007e4000800080c */
.L_x_15:
[----:B------:R-:W-:Y:S05]  /*0890*/  @P3 BREAK.RELIABLE B0 ;  /* 0x0000000000003942 */ /* 0x000fea0003800100 */
[----:B------:R-:W-:Y:S05]  /*08a0*/  @P3 BRA `(.L_x_17) ;  /* 0x0000000000243947 */ /* 0x000fea0003800000 */
[----:B------:R-:W4:Y:S01]  /*08b0*/  LDS R3, [UR12+0x8] ;  /* 0x0000080cff037984 */ /* 0x000f220008000800 */
[----:B--23--:R-:W-:-:S05]  /*08c0*/  IMAD.MOV.U32 R2, RZ, RZ, 0x6000 ;  /* 0x00006000ff027424 */ /* 0x00cfca00078e00ff */
[----:B----4-:R-:W-:-:S04]  /*08d0*/  LOP3.LUT R2, R3, 0x4000, R2, 0xd8, !PT ;  /* 0x0000400003027812 */ /* 0x010fc800078ed802 */
[----:B------:R-:W-:-:S05]  /*08e0*/  LOP3.LUT R2, R2, 0x400000, RZ, 0xb8, !PT ;  /* 0x0040000002027812 */ /* 0x000fca00078eb8ff */
[----:B------:R2:W-:Y:S02]  /*08f0*/  STS [UR12+0x8], R2 ;  /* 0x00000802ff007988 */ /* 0x0005e4000800080c */
.L_x_16:
[----:B------:R-:W-:Y:S05]  /*0900*/  BSYNC.RELIABLE B0 ;  /* 0x0000000000007941 */ /* 0x000fea0003800100 */
.L_x_13:
[----:B--2345:R-:W2:Y:S02]  /*0910*/  @!P3 LDS R2, [UR12+0x8] ;  /* 0x0000080cff02b984 */ /* 0x03cea40008000800 */
[----:B--2---:R-:W-:-:S05]  /*0920*/  @!P3 LOP3.LUT R2, R2, 0x8000, RZ, 0xb8, !PT ;  /* 0x000080000202b812 */ /* 0x004fca00078eb8ff */
[----:B------:R4:W-:Y:S02]  /*0930*/  @!P3 STS [UR12+0x8], R2 ;  /* 0x00000802ff00b988 */ /* 0x0009e4000800080c */
.L_x_17:
[----:B------:R-:W-:Y:S05]  /*0940*/  BSYNC.RECONVERGENT B1 ;  /* 0x0000000000017941 */ /* 0x000fea0003800200 */
.L_x_12:
[----:B------:R-:W-:Y:S05]  /*0950*/  WARPSYNC.ALL ;  /* 0x0000000000007948 */ /* 0x000fea0003800000 */
[----:B------:R-:W-:Y:S01]  /*0960*/  NOP ;  /* 0x0000000000007918 */ /* 0x000fe20000000000 */
[----:B------:R-:W5:Y:S02]  /*0970*/  LDC R5, c[0x0][0x39c] ;  /* 0x0000e700ff057b82 */ /* 0x000f640000000800 */
[----:B-----5:R-:W-:Y:S01]  /*0980*/  VIADD R5, R5, 0xffffffff ;  /* 0xffffffff05057836 */ /* 0x020fe20000000000 */
[----:B------:R-:W-:Y:S06]  /*0990*/  @P0 BRA `(.L_x_18) ;  /* 0x0000000000300947 */ /* 0x000fec0003800000 */
[----:B--234-:R-:W2:Y:S01]  /*09a0*/  S2R R2, SR_LANEID ;  /* 0x0000000000027919 */ /* 0x01cea20000000000 */
[----:B------:R-:W-:Y:S05]  /*09b0*/  WARPSYNC.ALL ;  /* 0x0000000000007948 */ /* 0x000fea0003800000 */
[----:B------:R-:W-:Y:S01]  /*09c0*/  NOP ;  /* 0x0000000000007918 */ /* 0x000fe20000000000 */
[----:B--2---:R-:W-:-:S05]  /*09d0*/  IMAD.SHL.U32 R6, R2, 0x4, RZ ;  /* 0x0000000402067824 */ /* 0x004fca00078e00ff */
[----:B------:R-:W2:Y:S01]  /*09e0*/  LDS R7, [R6+UR12] ;  /* 0x0000000c06077984 */ /* 0x000ea20008000800 */
[----:B------:R-:W-:-:S05]  /*09f0*/  IADD3 R2, P1, PT, R6, UR8, RZ ;  /* 0x0000000806027c10 */ /* 0x000fca000ff3e0ff */
[----:B------:R-:W-:-:S05]  /*0a00*/  IMAD.X R3, RZ, RZ, UR9, P1 ;  /* 0x00000009ff037e24 */ /* 0x000fca00088e06ff */
[----:B--2---:R5:W2:Y:S01]  /*0a10*/  ATOMG.E.EXCH.STRONG.GPU PT, RZ, [R2], R7 ;  /* 0x0000000702ff73a8 */ /* 0x004aa200041ee100 */
[----:B------:R-:W-:-:S04]  /*0a20*/  DEPBAR {5,4,3,2,1,0} ;  /* 0x0000003f0000791a */ /* 0x000fc80000000000 */
[----:B------:R-:W3:Y:S02]  /*0a30*/  CCTL.E.C.LDCU.IV.DEEP [UR8] ;  /* 0x0000000008007540 */ /* 0x000ee40009c08000 */
[----:B---3--:R5:W-:Y:S01]  /*0a40*/  UTMACCTL.IV [UR8] ;  /* 0x00000000080079b9 */ /* 0x008be20008000000 */
[----:B------:R-:W-:Y:S01]  /*0a50*/  NOP ;  /* 0x0000000000007918 */ /* 0x000fe20000000000 */
.L_x_18:
[----:B------:R-:W-:Y:S05]  /*0a60*/  @P0 BRA `(.L_x_19) ;  /* 0x00000000000c0947 */ /* 0x000fea0003800000 */
[----:B------:R0:W-:Y:S01]  /*0a70*/  UTMACMDFLUSH ;  /* 0x00000000000079b7 */ /* 0x0001e20000000000 */
[----:B------:R-:W-:Y:S05]  /*0a80*/  @P0 BRA `(.L_x_19) ;  /* 0x0000000000040947 */ /* 0x000fea0003800000 */
[----:B------:R-:W-:-:S04]  /*0a90*/  DEPBAR.LE SB0, 0x0 ;  /* 0x000080000000791a */ /* 0x000fc80000000000 */
.L_x_19:
[----:B------:R-:W-:Y:S05]  /*0aa0*/  WARPSYNC.ALL ;  /* 0x0000000000007948 */ /* 0x000fea0003800000 */
[----:B------:R-:W-:Y:S01]  /*0ab0*/  NOP ;  /* 0x0000000000007918 */ /* 0x000fe20000000000 */
[----:B--2---:R-:W-:Y:S06]  /*0ac0*/  BAR.SYNC.DEFER_BLOCKING 0x0 ;  /* 0x0000000000007b1d */ /* 0x004fec0000010000 */
[----:B------:R-:W-:Y:S02]  /*0ad0*/  BSSY.RECONVERGENT B1, `(.L_x_20) ;  /* 0x000000b000017945 */ /* 0x000fe40003800200 */
[----:B------:R-:W-:Y:S06]  /*0ae0*/  BAR.SYNC.DEFER_BLOCKING 0x0 ;  /* 0x0000000000007b1d */ /* 0x000fec0000010000 */
[----:B------:R2:W-:Y:S01]  /*0af0*/  @!P0 STS [R11], RZ ;  /* 0x000000ff0b008388 */ /* 0x0005e20000000800 */
[----:B------:R-:W-:Y:S01]  /*0b00*/  NOP ;  /* 0x0000000000007918 */ /* 0x000fe20000000000 */
[----:B------:R-:W-:Y:S05]  /*0b10*/  @P3 BRA `(.L_x_21) ;  /* 0x0000000000183947 */ /* 0x000fea0003800000 */
[----:B---345:R-:W3:Y:S01]  /*0b20*/  LDS R2, [UR12+0x8] ;  /* 0x0000080cff027984 */ /* 0x038ee20008000800 */
[----:B------:R-:W4:Y:S01]  /*0b30*/  LDC.64 R6, c[0x0][0x388] ;  /* 0x0000e200ff067b82 */ /* 0x000f220000000a00 */
[----:B------:R-:W-:Y:S02]  /*0b40*/  IMAD.MOV.U32 R3, RZ, RZ, 0x70 ;  /* 0x00000070ff037424 */ /* 0x000fe400078e00ff */
[----:B----4-:R4:W-:Y:S03]  /*0b50*/  STS.64 [UR12], R6 ;  /* 0x00000006ff007988 */ /* 0x0109e60008000a0c */
[----:B---3--:R-:W-:-:S05]  /*0b60*/  LOP3.LUT R2, R2, 0x10, R3, 0xd8, !PT ;  /* 0x0000001002027812 */ /* 0x008fca00078ed803 */
[----:B------:R4:W-:Y:S02]  /*0b70*/  STS [UR12+0x8], R2 ;  /* 0x00000802ff007988 */ /* 0x0009e4000800080c */
.L_x_21:
[----:B-----5:R-:W-:Y:S05]  /*0b80*/  BSYNC.RECONVERGENT B1 ;  /* 0x0000000000017941 */ /* 0x020fea0003800200 */
.L_x_20:
[----:B------:R-:W-:Y:S04]  /*0b90*/  BSSY.RECONVERGENT B1, `(.L_x_22) ;  /* 0x000000a000017945 */ /* 0x000fe80003800200 */
[----:B------:R-:W-:Y:S05]  /*0ba0*/  @P3 BRA `(.L_x_23) ;  /* 0x0000000000203947 */ /* 0x000fea0003800000 */
[----:B---34-:R-:W3:Y:S01]  /*0bb0*/  LDS R2, [UR12+0x34] ;  /* 0x0000340cff027984 */ /* 0x018ee20008000800 */
[----:B------:R-:W-:Y:S02]  /*0bc0*/  IMAD.MOV.U32 R3, RZ, RZ, 0x3f000000 ;  /* 0x3f000000ff037424 */ /* 0x000fe400078e00ff */
[----:B------:R-:W-:Y:S01]  /*0bd0*/  @!P3 IMAD.MOV.U32 R6, RZ, RZ, 0x1f ;  /* 0x0000001fff06b424 */ /* 0x000fe200078e00ff */
[----:B------:R-:W4:Y:S02]  /*0be0*/  @!P3 LDS R7, [UR12+0x38] ;  /* 0x0000380cff07b984 */ /* 0x000f240008000800 */
[----:B---3--:R-:W-:Y:S02]  /*0bf0*/  LOP3.LUT R2, R2, 0xff000000, R3, 0xb8, !PT ;  /* 0xff00000002027812 */ /* 0x008fe400078eb803 */
[----:B----4-:R-:W-:-:S03]  /*0c00*/  @!P3 LOP3.LUT R3, R7, 0xff, R6, 0xb8, !PT ;  /* 0x000000ff0703b812 */ /* 0x010fc600078eb806 */
[----:B------:R5:W-:Y:S04]  /*0c10*/  STS [UR12+0x34], R2 ;  /* 0x00003402ff007988 */ /* 0x000be8000800080c */
[----:B------:R5:W-:Y:S02]  /*0c20*/  @!P3 STS [UR12+0x38], R3 ;  /* 0x00003803ff00b988 */ /* 0x000be4000800080c */
.L_x_23:
[----:B------:R-:W-:Y:S05]  /*0c30*/  BSYNC.RECONVERGENT B1 ;  /* 0x0000000000017941 */ /* 0x000fea0003800200 */
.L_x_22:
[----:B------:R-:W-:Y:S04]  /*0c40*/  BSSY.RECONVERGENT B1, `(.L_x_24) ;  /* 0x0000004000017945 */ /* 0x000fe80003800200 */
[----:B------:R-:W-:Y:S05]  /*0c50*/  @P3 BRA `(.L_x_25) ;  /* 0x0000000000083947 */ /* 0x000fea0003800000 */
[----:B------:R2:W-:Y:S04]  /*0c60*/  STS [UR12+0x24], R12 ;  /* 0x0000240cff007988 */ /* 0x0005e8000800080c */
[----:B------:R2:W-:Y:S02]  /*0c70*/  STS [UR12+0x20], R5 ;  /* 0x00002005ff007988 */ /* 0x0005e4000800080c */
.L_x_25:
[----:B------:R-:W-:Y:S05]  /*0c80*/  BSYNC.RECONVERGENT B1 ;  /* 0x0000000000017941 */ /* 0x000fea0003800200 */
.L_x_24:
[----:B------:R-:W-:Y:S04]  /*0c90*/  BSSY.RECONVERGENT B1, `(.L_x_26) ;  /* 0x000000e000017945 */ /* 0x000fe80003800200 */
[----:B------:R-:W-:Y:S05]  /*0ca0*/  @P3 BRA `(.L_x_27) ;  /* 0x0000000000303947 */ /* 0x000fea0003800000 */
[----:B-----5:R-:W5:Y:S01]  /*0cb0*/  LDS R3, [UR12+0x34] ;  /* 0x0000340cff037984 */ /* 0x020f620008000800 */
[----:B----4-:R-:W4:Y:S03]  /*0cc0*/  LDC.64 R6, c[0x0][0x3b0] ;  /* 0x0000ec00ff067b82 */ /* 0x010f260000000a00 */
[----:B---3--:R-:W3:Y:S01]  /*0cd0*/  LDS R2, [UR12+0x1c] ;  /* 0x00001c0cff027984 */ /* 0x008ee20008000800 */
[C---:B----4-:R-:W-:Y:S01]  /*0ce0*/  SHF.L.U64.HI R7, R6.reuse, 0x1, R7 ;  /* 0x0000000106077819 */ /* 0x050fe20000010207 */
[----:B------:R-:W-:-:S03]  /*0cf0*/  IMAD.SHL.U32 R6, R6, 0x2, RZ ;  /* 0x0000000206067824 */ /* 0x000fc600078e00ff */
[--C-:B------:R-:W-:Y:S02]  /*0d00*/  SHF.R.U32.HI R9, RZ, 0x4, R7.reuse ;  /* 0x00000004ff097819 */ /* 0x100fe40000011607 */
[----:B------:R-:W-:-:S05]  /*0d10*/  SHF.R.U64 R6, R6, 0x4, R7 ;  /* 0x0000000406067819 */ /* 0x000fca0000001207 */
[----:B------:R4:W-:Y:S01]  /*0d20*/  STS [UR12+0xc], R6 ;  /* 0x00000c06ff007988 */ /* 0x0009e2000800080c */
[----:B-----5:R-:W-:Y:S02]  /*0d30*/  LOP3.LUT R3, R3, 0x7, RZ, 0xb8, !PT ;  /* 0x0000000703037812 */ /* 0x020fe400078eb8ff */
[----:B---3--:R-:W-:-:S03]  /*0d40*/  LOP3.LUT R2, R2, 0xf, R9, 0xb8, !PT ;  /* 0x0000000f02027812 */ /* 0x008fc600078eb809 */
[----:B------:R4:W-:Y:S04]  /*0d50*/  STS [UR12+0x34], R3 ;  /* 0x00003403ff007988 */ /* 0x0009e8000800080c */
[----:B------:R4:W-:Y:S02]  /*0d60*/  STS [UR12+0x1c], R2 ;  /* 0x00001c02ff007988 */ /* 0x0009e4000800080c */
.L_x_27:
[----:B------:R-:W-:Y:S05]  /*0d70*/  BSYNC.RECONVERGENT B1 ;  /* 0x0000000000017941 */ /* 0x000fea0003800200 */
.L_x_26:
[----:B------:R-:W-:Y:S04]  /*0d80*/  BSSY.RECONVERGENT B2, `(.L_x_28) ;  /* 0x000001a000027945 */ /* 0x000fe80003800200 */
[----:B------:R-:W-:Y:S04]  /*0d90*/  BSSY.RELIABLE B1, `(.L_x_29) ;  /* 0x0000015000017945 */ /* 0x000fe80003800100 */
[----:B------:R-:W-:Y:S05]  /*0da0*/  @P3 BRA `(.L_x_30) ;  /* 0x0000000000203947 */ /* 0x000fea0003800000 */
[----:B---345:R-:W3:Y:S02]  /*0db0*/  LDS R2, [UR12+0x34] ;  /* 0x0000340cff027984 */ /* 0x038ee40008000800 */
[----:B---3--:R-:W-:-:S05]  /*0dc0*/  LOP3.LUT R2, R2, 0x38, RZ, 0xb8, !PT ;  /* 0x0000003802027812 */ /* 0x008fca00078eb8ff */
[----:B------:R3:W-:Y:S01]  /*0dd0*/  STS [UR12+0x34], R2 ;  /* 0x00003402ff007988 */ /* 0x0007e2000800080c */
[----:B------:R-:W-:Y:S05]  /*0de0*/  @P3 BRA `(.L_x_31) ;  /* 0x0000000000203947 */ /* 0x000fea0003800000 */
[----:B---3--:R-:W3:Y:S01]  /*0df0*/  LDS R2, [UR12+0x8] ;  /* 0x0000080cff027984 */ /* 0x008ee20008000800 */
[----:B------:R-:W-:-:S05]  /*0e00*/  IMAD.MOV.U32 R3, RZ, RZ, 0x780 ;  /* 0x00000780ff037424 */ /* 0x000fca00078e00ff */
[----:B---3--:R-:W-:-:S05]  /*0e10*/  LOP3.LUT R2, R2, 0x300, R3, 0xd8, !PT ;  /* 0x0000030002027812 */ /* 0x008fca00078ed803 */
[----:B------:R3:W-:Y:S02]  /*0e20*/  STS [UR12+0x8], R2 ;  /* 0x00000802ff007988 */ /* 0x0007e4000800080c */
.L_x_30:
[----:B------:R-:W-:Y:S05]  /*0e30*/  @P3 BRA `(.L_x_32) ;  /* 0x0000000000283947 */ /* 0x000fea0003800000 */
[----:B---345:R-:W3:Y:S02]  /*0e40*/  LDS R2, [UR12+0x8] ;  /* 0x0000080cff027984 */ /* 0x038ee40008000800 */
[----:B---3--:R-:W-:-:S05]  /*0e50*/  LOP3.LUT R2, R2, 0x1800, RZ, 0xb8, !PT ;  /* 0x0000180002027812 */ /* 0x008fca00078eb8ff */
[----:B------:R4:W-:Y:S02]  /*0e60*/  STS [UR12+0x8], R2 ;  /* 0x00000802ff007988 */ /* 0x0009e4000800080c */
.L_x_31:
[----:B------:R-:W-:Y:S05]  /*0e70*/  @P3 BREAK.RELIABLE B1 ;  /* 0x0000000000013942 */ /* 0x000fea0003800100 */
[----:B------:R-:W-:Y:S05]  /*0e80*/  @P3 BRA `(.L_x_33) ;  /* 0x0000000000243947 */ /* 0x000fea0003800000 */
[----:B---34-:R-:W3:Y:S01]  /*0e90*/  LDS R2, [UR12+0x8] ;  /* 0x0000080cff027984 */ /* 0x018ee20008000800 */
[----:B------:R-:W-:-:S05]  /*0ea0*/  IMAD.MOV.U32 R3, RZ, RZ, 0x6000 ;  /* 0x00006000ff037424 */ /* 0x000fca00078e00ff */
[----:B---3--:R-:W-:-:S04]  /*0eb0*/  LOP3.LUT R2, R2, 0x6000, R3, 0xd8, !PT ;  /* 0x0000600002027812 */ /* 0x008fc800078ed803 */
[----:B------:R-:W-:-:S05]  /*0ec0*/  LOP3.LUT R2, R2, 0x400000, RZ, 0xb8, !PT ;  /* 0x0040000002027812 */ /* 0x000fca00078eb8ff */
[----:B------:R3:W-:Y:S02]  /*0ed0*/  STS [UR12+0x8], R2 ;  /* 0x00000802ff007988 */ /* 0x0007e4000800080c */
.L_x_32:
[----:B------:R-:W-:Y:S05]  /*0ee0*/  BSYNC.RELIABLE B1 ;  /* 0x0000000000017941 */ /* 0x000fea0003800100 */
.L_x_29:
[----:B---345:R-:W3:Y:S02]  /*0ef0*/  @!P3 LDS R2, [UR12+0x8] ;  /* 0x0000080cff02b984 */ /* 0x038ee40008000800 */
[----:B---3--:R-:W-:-:S05]  /*0f00*/  @!P3 LOP3.LUT R2, R2, 0x8000, RZ, 0xb8, !PT ;  /* 0x000080000202b812 */ /* 0x008fca00078eb8ff */
[----:B------:R5:W-:Y:S02]  /*0f10*/  @!P3 STS [UR12+0x8], R2 ;  /* 0x00000802ff00b988 */ /* 0x000be4000800080c */
.L_x_33:
[----:B------:R-:W-:Y:S05]  /*0f20*/  BSYNC.RECONVERGENT B2 ;  /* 0x0000000000027941 */ /* 0x000fea0003800200 */
.L_x_28:
[----:B------:R-:W-:Y:S05]  /*0f30*/  WARPSYNC.ALL ;  /* 0x0000000000007948 */ /* 0x000fea0003800000 */
[----:B------:R-:W-:Y:S01]  /*0f40*/  NOP ;  /* 0x0000000000007918 */ /* 0x000fe20000000000 */
[----:B------:R-:W-:-:S04]  /*0f50*/  UIADD3 UR5, UPT, UPT, UR4, 0x80, URZ ;  /* 0x0000008004057890 */ /* 0x000fc8000fffe0ff */
[----:B------:R-:W-:-:S04]  /*0f60*/  UIADD3 UR10, UP0, UPT, UR5, UR14, URZ ;  /* 0x0000000e050a7290 */ /* 0x000fc8000ff1e0ff */
[----:B------:R-:W-:Y:S01]  /*0f70*/  ULEA.HI.X.SX32 UR11, UR5, UR15, 0x1, UP0 ;  /* 0x0000000f050b7291 */ /* 0x000fe200080f0eff */
[----:B------:R-:W-:Y:S11]  /*0f80*/  @P0 BRA `(.L_x_34) ;  /* 0x0000000000300947 */ /* 0x000ff60003800000 */
[----:B---345:R-:W3:Y:S01]  /*0f90*/  S2R R2, SR_LANEID ;  /* 0x0000000000027919 */ /* 0x038ee20000000000 */
[----:B------:R-:W-:Y:S05]  /*0fa0*/  WARPSYNC.ALL ;  /* 0x0000000000007948 */ /* 0x000fea0003800000 */
[----:B------:R-:W-:Y:S01]  /*0fb0*/  NOP ;  /* 0x0000000000007918 */ /* 0x000fe20000000000 */
[----:B---3--:R-:W-:-:S05]  /*0fc0*/  IMAD.SHL.U32 R6, R2, 0x4, RZ ;  /* 0x0000000402067824 */ /* 0x008fca00078e00ff */
[----:B------:R-:W3:Y:S01]  /*0fd0*/  LDS R7, [R6+UR12] ;  /* 0x0000000c06077984 */ /* 0x000ee20008000800 */
[----:B------:R-:W-:-:S05]  /*0fe0*/  IADD3 R2, P1, PT, R6, UR10, RZ ;  /* 0x0000000a06027c10 */ /* 0x000fca000ff3e0ff */
[----:B------:R-:W-:-:S05]  /*0ff0*/  IMAD.X R3, RZ, RZ, UR11, P1 ;  /* 0x0000000bff037e24 */ /* 0x000fca00088e06ff */
[----:B---3--:R3:W4:Y:S01]  /*1000*/  ATOMG.E.EXCH.STRONG.GPU PT, RZ, [R2], R7 ;  /* 0x0000000702ff73a8 */ /* 0x00872200041ee100 */
[----:B------:R-:W-:-:S04]  /*1010*/  DEPBAR {5,4,3,2,1,0} ;  /* 0x0000003f0000791a */ /* 0x000fc80000000000 */
[----:B------:R-:W5:Y:S02]  /*1020*/  CCTL.E.C.LDCU.IV.DEEP [UR10] ;  /* 0x000000000a007540 */ /* 0x000f640009c08000 */
[----:B-----5:R3:W-:Y:S01]  /*1030*/  UTMACCTL.IV [UR10] ;  /* 0x000000000a0079b9 */ /* 0x0207e20008000000 */
[----:B------:R-:W-:Y:S01]  /*1040*/  NOP ;  /* 0x0000000000007918 */ /* 0x000fe20000000000 */
.L_x_34:
[----:B------:R-:W-:Y:S05]  /*1050*/  @P0 BRA `(.L_x_35) ;  /* 0x00000000000c0947 */ /* 0x000fea0003800000 */
[----:B------:R0:W-:Y:S01]  /*1060*/  UTMACMDFLUSH ;  /* 0x00000000000079b7 */ /* 0x0001e20000000000 */
[----:B------:R-:W-:Y:S05]  /*1070*/  @P0 BRA `(.L_x_35) ;  /* 0x0000000000040947 */ /* 0x000fea0003800000 */
[----:B------:R-:W-:-:S04]  /*1080*/  DEPBAR.LE SB0, 0x0 ;  /* 0x000080000000791a */ /* 0x000fc80000000000 */
.L_x_35:
[----:B------:R-:W-:Y:S05]  /*1090*/  WARPSYNC.ALL ;  /* 0x0000000000007948 */ /* 0x000fea0003800000 */
[----:B------:R-:W-:Y:S01]  /*10a0*/  NOP ;  /* 0x0000000000007918 */ /* 0x000fe20000000000 */
[----:B----4-:R-:W-:Y:S06]  /*10b0*/  BAR.SYNC.DEFER_BLOCKING 0x0 ;  /* 0x0000000000007b1d */ /* 0x010fec0000010000 */
[----:B------:R-:W-:Y:S02]  /*10c0*/  BSSY.RECONVERGENT B2, `(.L_x_36) ;  /* 0x000000b000027945 */ /* 0x000fe40003800200 */
[----:B------:R-:W-:Y:S06]  /*10d0*/  BAR.SYNC.DEFER_BLOCKING 0x0 ;  /* 0x0000000000007b1d */ /* 0x000fec0000010000 */
[----:B------:R4:W-:Y:S01]  /*10e0*/  @!P0 STS [R11], RZ ;  /* 0x000000ff0b008388 */ /* 0x0009e20000000800 */
[----:B------:R-:W-:Y:S01]  /*10f0*/  NOP ;  /* 0x0000000000007918 */ /* 0x000fe20000000000 */
[----:B------:R-:W-:Y:S05]  /*1100*/  @P3 BRA `(.L_x_37) ;  /* 0x0000000000183947 */ /* 0x000fea0003800000 */
[----:B---3-5:R-:W3:Y:S01]  /*1110*/  LDS R2, [UR12+0x8] ;  /* 0x0000080cff027984 */ /* 0x028ee20008000800 */
[----:B------:R-:W5:Y:S01]  /*1120*/  LDC.64 R6, c[0x0][0x390] ;  /* 0x0000e400ff067b82 */ /* 0x000f620000000a00 */
[----:B------:R-:W-:Y:S02]  /*1130*/  IMAD.MOV.U32 R3, RZ, RZ, 0x70 ;  /* 0x00000070ff037424 */ /* 0x000fe400078e00ff */
[----:B-----5:R5:W-:Y:S03]  /*1140*/  STS.64 [UR12], R6 ;  /* 0x00000006ff007988 */ /* 0x020be60008000a0c */
[----:B---3--:R-:W-:-:S05]  /*1150*/  LOP3.LUT R2, R2, 0x10, R3, 0xd8, !PT ;  /* 0x0000001002027812 */ /* 0x008fca00078ed803 */
[----:B------:R5:W-:Y:S02]  /*1160*/  STS [UR12+0x8], R2 ;  /* 0x00000802ff007988 */ /* 0x000be4000800080c */
.L_x_37:
[----:B---3--:R-:W-:Y:S05]  /*1170*/  BSYNC.RECONVERGENT B2 ;  /* 0x0000000000027941 */ /* 0x008fea0003800200 */
.L_x_36:
[----:B------:R-:W-:Y:S04]  /*1180*/  BSSY.RECONVERGENT B3, `(.L_x_38) ;  /* 0x0000011000037945 */ /* 0x000fe80003800200 */
[----:B------:R-:W-:Y:S04]  /*1190*/  BSSY.RELIABLE B2, `(.L_x_39) ;  /* 0x000000e000027945 */ /* 0x000fe80003800100 */
[----:B------:R-:W-:Y:S05]  /*11a0*/  @P3 BRA `(.L_x_40) ;  /* 0x0000000000243947 */ /* 0x000fea0003800000 */
[----:B-----5:R-:W3:Y:S01]  /*11b0*/  LDS R2, [UR12+0x34] ;  /* 0x0000340cff027984 */ /* 0x020ee20008000800 */
[----:B------:R-:W-:-:S05]  /*11c0*/  IMAD.MOV.U32 R3, RZ, RZ, 0x3f000000 ;  /* 0x3f000000ff037424 */ /* 0x000fca00078e00ff */
[----:B---3--:R-:W-:-:S05]  /*11d0*/  LOP3.LUT R2, R2, 0xff000000, R3, 0xb8, !PT ;  /* 0xff00000002027812 */ /* 0x008fca00078eb803 */
[----:B------:R3:W-:Y:S01]  /*11e0*/  STS [UR12+0x34], R2 ;  /* 0x00003402ff007988 */ /* 0x0007e2000800080c */
[----:B------:R-:W-:Y:S05]  /*11f0*/  @P3 BRA `(.L_x_41) ;  /* 0x00000000001c3947 */ /* 0x000fea0003800000 */
[----:B---3--:R-:W3:Y:S01]  /*1200*/  LDS R2, [UR12+0x38] ;  /* 0x0000380cff027984 */ /* 0x008ee20008000800 */
[----:B------:R-:W-:-:S05]  /*1210*/  IMAD.MOV.U32 R3, RZ, RZ, 0x3f ;  /* 0x0000003fff037424 */ /* 0x000fca00078e00ff */
[----:B---3--:R-:W-:-:S05]  /*1220*/  LOP3.LUT R2, R2, 0xff, R3, 0xb8, !PT ;  /* 0x000000ff02027812 */ /* 0x008fca00078eb803 */
[----:B------:R3:W-:Y:S02]  /*1230*/  STS [UR12+0x38], R2 ;  /* 0x00003802ff007988 */ /* 0x0007e4000800080c */
.L_x_40:
[----:B------:R-:W-:Y:S05]  /*1240*/  @P3 BREAK.RELIABLE B2 ;  /* 0x0000000000023942 */ /* 0x000fea0003800100 */
[----:B------:R-:W-:Y:S05]  /*1250*/  @P3 BRA `(.L_x_42) ;  /* 0x00000000000c3947 */ /* 0x000fea0003800000 */
[----:B------:R2:W-:Y:S02]  /*1260*/  STS [UR12+0x20], R5 ;  /* 0x00002005ff007988 */ /* 0x0005e4000800080c */
.L_x_41:
[----:B------:R-:W-:Y:S05]  /*1270*/  BSYNC.RELIABLE B2 ;  /* 0x0000000000027941 */ /* 0x000fea0003800100 */
.L_x_39:
[----:B------:R2:W-:Y:S02]  /*1280*/  @!P3 STS [UR12+0x24], R4 ;  /* 0x00002404ff00b988 */ /* 0x0005e4000800080c */
.L_x_42:
[----:B------:R-:W-:Y:S05]  /*1290*/  BSYNC.RECONVERGENT B3 ;  /* 0x0000000000037941 */ /* 0x000fea0003800200 */
.L_x_38:
[----:B------:R-:W-:Y:S05]  /*12a0*/  WARPSYNC.ALL ;  /* 0x0000000000007948 */ /* 0x000fea0003800000 */
[----:B------:R-:W-:Y:S01]  /*12b0*/  NOP ;  /* 0x0000000000007918 */ /* 0x000fe20000000000 */
[----:B------:R-:W-:Y:S04]  /*12c0*/  BSSY.RECONVERGENT B3, `(.L_x_43) ;  /* 0x000000e000037945 */ /* 0x000fe80003800200 */
[----:B------:R-:W-:Y:S05]  /*12d0*/  @P3 BRA `(.L_x_44) ;  /* 0x0000000000303947 */ /* 0x000fea0003800000 */
[----:B------:R-:W2:Y:S02]  /*12e0*/  LDS R3, [UR12+0x34] ;  /* 0x0000340cff037984 */ /* 0x000ea40008000800 */
[----:B--2---:R-:W2:Y:S02]  /*12f0*/  LDC.64 R4, c[0x0][0x3b8] ;  /* 0x0000ee00ff047b82 */ /* 0x004ea40000000a00 */
[----:B---3-5:R-:W3:Y:S01]  /*1300*/  LDS R2, [UR12+0x1c] ;  /* 0x00001c0cff027984 */ /* 0x028ee20008000800 */
[C---:B--2---:R-:W-:Y:S01]  /*1310*/  SHF.L.U64.HI R5, R4.reuse, 0x1, R5 ;  /* 0x0000000104057819 */ /* 0x044fe20000010205 */
[----:B------:R-:W-:-:S03]  /*1320*/  IMAD.SHL.U32 R4, R4, 0x2, RZ ;  /* 0x0000000204047824 */ /* 0x000fc600078e00ff */
[--C-:B------:R-:W-:Y:S02]  /*1330*/  SHF.R.U32.HI R7, RZ, 0x4, R5.reuse ;  /* 0x00000004ff077819 */ /* 0x100fe40000011605 */
[----:B------:R-:W-:-:S05]  /*1340*/  SHF.R.U64 R4, R4, 0x4, R5 ;  /* 0x0000000404047819 */ /* 0x000fca0000001205 */
[----:B------:R2:W-:Y:S01]  /*1350*/  STS [UR12+0xc], R4 ;  /* 0x00000c04ff007988 */ /* 0x0005e2000800080c */
[----:B------:R-:W-:Y:S02]  /*1360*/  LOP3.LUT R3, R3, 0x7, RZ, 0xb8, !PT ;  /* 0x0000000703037812 */ /* 0x000fe400078eb8ff */
[----:B---3--:R-:W-:-:S03]  /*1370*/  LOP3.LUT R2, R2, 0xf, R7, 0xb8, !PT ;  /* 0x0000000f02027812 */ /* 0x008fc600078eb807 */
[----:B------:R2:W-:Y:S04]  /*1380*/  STS [UR12+0x34], R3 ;  /* 0x00003403ff007988 */ /* 0x0005e8000800080c */
[----:B------:R2:W-:Y:S02]  /*1390*/  STS [UR12+0x1c], R2 ;  /* 0x00001c02ff007988 */ /* 0x0005e4000800080c */
.L_x_44:
[----:B------:R-:W-:Y:S05]  /*13a0*/  BSYNC.RECONVERGENT B3 ;  /* 0x0000000000037941 */ /* 0x000fea0003800200 */
.L_x_43:
[----:B------:R-:W-:Y:S04]  /*13b0*/  BSSY.RECONVERGENT B4, `(.L_x_45) ;  /* 0x000001a000047945 */ /* 0x000fe80003800200 */
[----:B------:R-:W-:Y:S04]  /*13c0*/  BSSY.RELIABLE B3, `(.L_x_46) ;  /* 0x0000015000037945 */ /* 0x000fe80003800100 */
[----:B------:R-:W-:Y:S05]  /*13d0*/  @P3 BRA `(.L_x_47) ;  /* 0x0000000000203947 */ /* 0x000fea0003800000 */
[----:B--23-5:R-:W2:Y:S02]  /*13e0*/  LDS R2, [UR12+0x34] ;  /* 0x0000340cff027984 */ /* 0x02cea40008000800 */
[----:B--2---:R-:W-:-:S05]  /*13f0*/  LOP3.LUT R2, R2, 0x38, RZ, 0xb8, !PT ;  /* 0x0000003802027812 */ /* 0x004fca00078eb8ff */
[----:B------:R2:W-:Y:S01]  /*1400*/  STS [UR12+0x34], R2 ;  /* 0x00003402ff007988 */ /* 0x0005e2000800080c */
[----:B------:R-:W-:Y:S05]  /*1410*/  @P3 BRA `(.L_x_48) ;  /* 0x0000000000203947 */ /* 0x000fea0003800000 */
[----:B--2---:R-:W2:Y:S01]  /*1420*/  LDS R2, [UR12+0x8] ;  /* 0x0000080cff027984 */ /* 0x004ea20008000800 */
[----:B------:R-:W-:-:S05]  /*1430*/  IMAD.MOV.U32 R3, RZ, RZ, 0x780 ;  /* 0x00000780ff037424 */ /* 0x000fca00078e00ff */
[----:B--2---:R-:W-:-:S05]  /*1440*/  LOP3.LUT R2, R2, 0x300, R3, 0xd8, !PT ;  /* 0x0000030002027812 */ /* 0x004fca00078ed803 */
[----:B------:R2:W-:Y:S02]  /*1450*/  STS [UR12+0x8], R2 ;  /* 0x00000802ff007988 */ /* 0x0005e4000800080c */
.L_x_47:
[----:B------:R-:W-:Y:S05]  /*1460*/  @P3 BRA `(.L_x_49) ;  /* 0x0000000000283947 */ /* 0x000fea0003800000 */
[----:B--23-5:R-:W2:Y:S02]  /*1470*/  LDS R2, [UR12+0x8] ;  /* 0x0000080cff027984 */ /* 0x02cea40008000800 */
[----:B--2---:R-:W-:-:S05]  /*1480*/  LOP3.LUT R2, R2, 0x1800, RZ, 0xb8, !PT ;  /* 0x0000180002027812 */ /* 0x004fca00078eb8ff */
[----:B------:R3:W-:Y:S02]  /*1490*/  STS [UR12+0x8], R2 ;  /* 0x00000802ff007988 */ /* 0x0007e4000800080c */
.L_x_48:
[----:B------:R-:W-:Y:S05]  /*14a0*/  @P3 BREAK.RELIABLE B3 ;  /* 0x0000000000033942 */ /* 0x000fea0003800100 */
[----:B------:R-:W-:Y:S05]  /*14b0*/  @P3 BRA `(.L_x_50) ;  /* 0x0000000000243947 */ /* 0x000fea0003800000 */
[----:B--23--:R-:W2:Y:S01]  /*14c0*/  LDS R2, [UR12+0x8] ;  /* 0x0000080cff027984 */ /* 0x00cea20008000800 */
[----:B------:R-:W-:-:S05]  /*14d0*/  IMAD.MOV.U32 R3, RZ, RZ, 0x6000 ;  /* 0x00006000ff037424 */ /* 0x000fca00078e00ff */
[----:B--2---:R-:W-:-:S04]  /*14e0*/  LOP3.LUT R2, R2, 0x6000, R3, 0xd8, !PT ;  /* 0x0000600002027812 */ /* 0x004fc800078ed803 */
[----:B------:R-:W-:-:S05]  /*14f0*/  LOP3.LUT R2, R2, 0x400000, RZ, 0xb8, !PT ;  /* 0x0040000002027812 */ /* 0x000fca00078eb8ff */
[----:B------:R2:W-:Y:S02]  /*1500*/  STS [UR12+0x8], R2 ;  /* 0x00000802ff007988 */ /* 0x0005e4000800080c */
.L_x_49:
[----:B------:R-:W-:Y:S05]  /*1510*/  BSYNC.RELIABLE B3 ;  /* 0x0000000000037941 */ /* 0x000fea0003800100 */
.L_x_46:
[----:B--23-5:R-:W2:Y:S02]  /*1520*/  @!P3 LDS R2, [UR12+0x8] ;  /* 0x0000080cff02b984 */ /* 0x02cea40008000800 */
[----:B--2---:R-:W-:-:S05]  /*1530*/  @!P3 LOP3.LUT R2, R2, 0x8000, RZ, 0xb8, !PT ;  /* 0x000080000202b812 */ /* 0x004fca00078eb8ff */
[----:B------:R5:W-:Y:S02]  /*1540*/  @!P3 STS [UR12+0x8], R2 ;  /* 0x00000802ff00b988 */ /* 0x000be4000800080c */
.L_x_50:
[----:B------:R-:W-:Y:S05]  /*1550*/  BSYNC.RECONVERGENT B4 ;  /* 0x0000000000047941 */ /* 0x000fea0003800200 */
.L_x_45:
[----:B------:R-:W-:Y:S05]  /*1560*/  WARPSYNC.ALL ;  /* 0x0000000000007948 */ /* 0x000fea0003800000 */
[----:B------:R-:W-:Y:S01]  /*1570*/  NOP ;  /* 0x0000000000007918 */ /* 0x000fe20000000000 */
[----:B------:R-:W-:-:S04]  /*1580*/  UIADD3 UR4, UPT, UPT, UR4, 0x100, URZ ;  /* 0x0000010004047890 */ /* 0x000fc8000fffe0ff */
[----:B------:R-:W-:-:S04]  /*1590*/  UIADD3 UR14, UP0, UPT, UR4, UR14, URZ ;  /* 0x0000000e040e7290 */ /* 0x000fc8000ff1e0ff */
[----:B------:R-:W-:Y:S01]  /*15a0*/  ULEA.HI.X.SX32 UR15, UR4, UR15, 0x1, UP0 ;  /* 0x0000000f040f7291 */ /* 0x000fe200080f0eff */
[----:B------:R-:W-:Y:S11]  /*15b0*/  @P0 BRA `(.L_x_51) ;  /* 0x0000000000300947 */ /* 0x000ff60003800000 */
[----:B--23-5:R-:W2:Y:S01]  /*15c0*/  S2R R2, SR_LANEID ;  /* 0x0000000000027919 */ /* 0x02cea20000000000 */
[----:B------:R-:W-:Y:S05]  /*15d0*/  WARPSYNC.ALL ;  /* 0x0000000000007948 */ /* 0x000fea0003800000 */
[----:B------:R-:W-:Y:S01]  /*15e0*/  NOP ;  /* 0x0000000000007918 */ /* 0x000fe20000000000 */
[----:B--2---:R-:W-:-:S05]  /*15f0*/  IMAD.SHL.U32 R4, R2, 0x4, RZ ;  /* 0x0000000402047824 */ /* 0x004fca00078e00ff */
[----:B------:R-:W2:Y:S01]  /*1600*/  LDS R5, [R4+UR12] ;  /* 0x0000000c04057984 */ /* 0x000ea20008000800 */
[----:B------:R-:W-:-:S05]  /*1610*/  IADD3 R2, P1, PT, R4, UR14, RZ ;  /* 0x0000000e04027c10 */ /* 0x000fca000ff3e0ff */
[----:B------:R-:W-:-:S05]  /*1620*/  IMAD.X R3, RZ, RZ, UR15, P1 ;  /* 0x0000000fff037e24 */ /* 0x000fca00088e06ff */
[----:B--2---:R2:W3:Y:S01]  /*1630*/  ATOMG.E.EXCH.STRONG.GPU PT, RZ, [R2], R5 ;  /* 0x0000000502ff73a8 */ /* 0x0044e200041ee100 */
[----:B------:R-:W-:-:S04]  /*1640*/  DEPBAR {5,4,3,2,1,0} ;  /* 0x0000003f0000791a */ /* 0x000fc80000000000 */
[----:B------:R-:W5:Y:S02]  /*1650*/  CCTL.E.C.LDCU.IV.DEEP [UR14] ;  /* 0x000000000e007540 */ /* 0x000f640009c08000 */
[----:B-----5:R2:W-:Y:S01]  /*1660*/  UTMACCTL.IV [UR14] ;  /* 0x000000000e0079b9 */ /* 0x0205e20008000000 */
[----:B------:R-:W-:Y:S01]  /*1670*/  NOP ;  /* 0x0000000000007918 */ /* 0x000fe20000000000 */
.L_x_51:
[----:B------:R-:W-:Y:S05]  /*1680*/  @P0 BRA `(.L_x_52) ;  /* 0x00000000000c0947 */ /* 0x000fea0003800000 */
[----:B------:R0:W-:Y:S01]  /*1690*/  UTMACMDFLUSH ;  /* 0x00000000000079b7 */ /* 0x0001e20000000000 */
[----:B------:R-:W-:Y:S05]  /*16a0*/  @P0 BRA `(.L_x_52) ;  /* 0x0000000000040947 */ /* 0x000fea0003800000 */
[----:B------:R-:W-:-:S04]  /*16b0*/  DEPBAR.LE SB0, 0x0 ;  /* 0x000080000000791a */ /* 0x000fc80000000000 */
.L_x_52:
[----:B------:R-:W-:Y:S05]  /*16c0*/  WARPSYNC.ALL ;  /* 0x0000000000007948 */ /* 0x000fea0003800000 */
[----:B------:R-:W-:Y:S01]  /*16d0*/  NOP ;  /* 0x0000000000007918 */ /* 0x000fe20000000000 */
[----:B---3--:R-:W-:Y:S01]  /*16e0*/  BAR.SYNC.DEFER_BLOCKING 0x0 ;  /* 0x0000000000007b1d */ /* 0x008fe20000010000 */
[----:B------:R-:W-:Y:S01]  /*16f0*/  ISETP.GE.AND P0, PT, R10, 0x1, PT ;  /* 0x000000010a00780c */ /* 0x000fe20003f06270 */
[----:B------:R-:W-:Y:S01]  /*1700*/  USHF.L.U32 UR13, UR13, 0x8, URZ ;  /* 0x000000080d0d7899 */ /* 0x000fe200080006ff */
[----:B--2--5:R-:W-:Y:S01]  /*1710*/  SHF.R.U32.HI R2, RZ, 0x5, R0 ;  /* 0x00000005ff027819 */ /* 0x024fe20000011600 */
[----:B------:R-:W-:-:S02]  /*1720*/  USHF.L.U32 UR27, UR27, 0x6, URZ ;  /* 0x000000061b1b7899 */ /* 0x000fc400080006ff */
[----:B------:R-:W-:Y:S01]  /*1730*/  VOTEU.ALL UP0, P3 ;  /* 0x0000000000ff7886 */ /* 0x000fe20001800000 */
[----:B------:R-:W-:Y:S01]  /*1740*/  UMOV UR4, 0x1 ;  /* 0x0000000100047882 */ /* 0x000fe20000000000 */
[----:B------:R-:W-:Y:S01]  /*1750*/  VOTEU.ALL UP1, P3 ;  /* 0x0000000000ff7886 */ /* 0x000fe20001820000 */
[----:B------:R-:W-:Y:S02]  /*1760*/  R2UR UR22, R2 ;  /* 0x00000000021672ca */ /* 0x000fe400000e0000 */
[----:B------:R-:W-:-:S04]  /*1770*/  @!UP0 UIADD3 UR6, UPT, UPT, -UR4, 0x100000, URZ ;  /* 0x0010000004068890 */ /* 0x000fc8000fffe1ff */
[----:B------:R-:W-:Y:S02]  /*1780*/  @!UP0 USHF.L.U32 UR7, UR6, 0xb, URZ ;  /* 0x0000000b06078899 */ /* 0x000fe400080006ff */
[----:B------:R-:W-:Y:S02]  /*1790*/  @!UP0 USHF.L.U32 UR6, UR6, 0x1, URZ ;  /* 0x0000000106068899 */ /* 0x000fe400080006ff */
[----:B------:R-:W-:-:S04]  /*17a0*/  @!UP0 UIADD3 UR4, UPT, UPT, -UR4, 0x100000, URZ ;  /* 0x0010000004048890 */ /* 0x000fc8000fffe1ff */
[----:B------:R-:W-:Y:S02]  /*17b0*/  @!UP0 USHF.L.U32 UR5, UR4, 0xb, URZ ;  /* 0x0000000b04058899 */ /* 0x000fe400080006ff */
[----:B------:R-:W-:Y:S01]  /*17c0*/  @!UP0 USHF.L.U32 UR4, UR4, 0x1, URZ ;  /* 0x0000000104048899 */ /* 0x000fe200080006ff */
[----:B------:R-:W-:Y:S01]  /*17d0*/  VOTEU.ALL UP0, P3 ;  /* 0x0000000000ff7886 */ /* 0x000fe20001800000 */
[----:B------:R-:W2:Y:S04]  /*17e0*/  FENCE.VIEW.ASYNC.S ;  /* 0x00000000000073c6 */ /* 0x000ea80000000000 */
[----:B--2---:R2:W3:Y:S06]  /*17f0*/  @!UP0 SYNCS.EXCH.64 URZ, [UR12+0x5000], UR6 ;  /* 0x005000060cff85b2 */ /* 0x0044ec0008000100 */
[----:B------:R2:W5:Y:S01]  /*1800*/  @!UP1 SYNCS.EXCH.64 URZ, [UR12+0x5010], UR4 ;  /* 0x005010040cff95b2 */ /* 0x0005620008000100 */
[----:B------:R-:W-:Y:S05]  /*1810*/  @!P0 BRA `(.L_x_53) ;  /* 0x0000000400dc8947 */ /* 0x000fea0003800000 */
[----:B---3-5:R-:W-:Y:S01]  /*1820*/  BAR.SYNC.DEFER_BLOCKING 0x0 ;  /* 0x0000000000007b1d */ /* 0x028fe20000010000 */
[----:B------:R-:W-:Y:S01]  /*1830*/  ELECT P1, URZ, PT ;  /* 0x0000000000ff782f */ /* 0x000fe20003820000 */
[----:B------:R-:W-:Y:S01]  /*1840*/  @!P3 IMAD.MOV.U32 R2, RZ, RZ, 0x5000 ;  /* 0x00005000ff02b424 */ /* 0x000fe200078e00ff */
[----:B------:R-:W-:Y:S02]  /*1850*/  UIADD3 UR24, UPT, UPT, UR12, 0x4000, URZ ;  /* 0x000040000c187890 */ /* 0x000fe4000fffe0ff */
[----:B------:R-:W-:Y:S02]  /*1860*/  ISETP.LT.U32.AND P1, PT, R68, 0x20, P1 ;  /* 0x000000204400780c */ /* 0x000fe40000f21070 */
[----:B------:R-:W-:Y:S01]  /*1870*/  ELECT P0, URZ, PT ;  /* 0x0000000000ff782f */ /* 0x000fe20003800000 */
[----:B--2---:R-:W-:-:S03]  /*1880*/  ULOP3.LUT UR4, UR22, 0x3, URZ, 0xc0, !UPT ;  /* 0x0000000316047892 */ /* 0x004fc6000f8ec0ff */
[----:B------:R-:W-:Y:S01]  /*1890*/  ISETP.LT.U32.AND P0, PT, R68, 0x80, P0 ;  /* 0x000000804400780c */ /* 0x000fe20000701070 */
[----:B------:R-:W-:Y:S02]  /*18a0*/  USHF.R.U32.HI UR6, URZ, 0x4, UR12 ;  /* 0x00000004ff067899 */ /* 0x000fe4000801160c */
[----:B------:R-:W-:Y:S02]  /*18b0*/  ULEA UR28, UR4, UR12, 0xc ;  /* 0x0000000c041c7291 */ /* 0x000fe4000f8e60ff */
[----:B------:R-:W-:Y:S02]  /*18c0*/  ULEA UR30, UR4, UR13, 0x6 ;  /* 0x0000000d041e7291 */ /* 0x000fe4000f8e30ff */
[----:B------:R-:W-:Y:S01]  /*18d0*/  USHF.R.U32.HI UR4, URZ, 0x4, UR24 ;  /* 0x00000004ff047899 */ /* 0x000fe20008011618 */
[----:B------:R-:W-:Y:S01]  /*18e0*/  VOTEU.ANY UP0, P1 ;  /* 0x0000000000ff7886 */ /* 0x000fe20000800100 */
[----:B------:R-:W-:Y:S01]  /*18f0*/  VOTEU.ANY UP2, P1 ;  /* 0x0000000000ff7886 */ /* 0x000fe20000840100 */
[----:B------:R-:W-:-:S03]  /*1900*/  USGXT.U32 UR6, UR6, 0xe ;  /* 0x0000000e0606789a */ /* 0x000fc60008000000 */
[----:B------:R-:W-:Y:S01]  /*1910*/  VOTEU.ANY UP1, P0 ;  /* 0x0000000000ff7886 */ /* 0x000fe20000020100 */
[----:B------:R2:W-:Y:S01]  /*1920*/  @!P3 SYNCS.ARRIVE.TRANS64 RZ, [UR12+0x5000], R2 ;  /* 0x00500002ffffb9a7 */ /* 0x0005e2000800000c */
[----:B------:R-:W-:Y:S01]  /*1930*/  @UP0 UIADD3 UR25, UPT, UPT, UR12, 0x5000, URZ ;  /* 0x000050000c190890 */ /* 0x000fe2000fffe0ff */
[----:B------:R-:W-:Y:S01]  /*1940*/  @UP0 UMOV UR26, URZ ;  /* 0x000000ff001a0c82 */ /* 0x000fe20008000000 */
[----:B------:R-:W-:Y:S01]  /*1950*/  BAR.SYNC.DEFER_BLOCKING 0x0 ;  /* 0x0000000000007b1d */ /* 0x000fe20000010000 */
[----:B------:R-:W-:Y:S02]  /*1960*/  @UP1 UIADD3 UR29, UPT, UPT, UR12, 0x5000, URZ ;  /* 0x000050000c1d1890 */ /* 0x000fe4000fffe0ff */
[----:B------:R-:W-:Y:S02]  /*1970*/  USGXT.U32 UR4, UR4, 0xe ;  /* 0x0000000e0404789a */ /* 0x000fe40008000000 */
[----:B------:R-:W-:Y:S01]  /*1980*/  ULOP3.LUT UR16, UR6, 0x1000000, URZ, 0xfc, !UPT ;  /* 0x0100000006107892 */ /* 0x000fe2000f8efcff */
[----:B------:R-:W-:Y:S01]  /*1990*/  VOTEU.ANY UP3, P0 ;  /* 0x0000000000ff7886 */ /* 0x000fe20000060100 */
[----:B------:R-:W-:Y:S01]  /*19a0*/  @UP1 UMOV UR31, URZ ;  /* 0x000000ff001f1c82 */ /* 0x000fe20008000000 */
[----:B------:R-:W-:Y:S01]  /*19b0*/  UMOV UR20, 0x1000080 ;  /* 0x0100008000147882 */ /* 0x000fe20000000000 */
[----:B------:R-:W-:Y:S01]  /*19c0*/  UMOV UR21, 0x40004040 ;  /* 0x4000404000157882 */ /* 0x000fe20000000000 */
[----:B------:R-:W-:Y:S01]  /*19d0*/  UMOV UR7, URZ ;  /* 0x000000ff00077c82 */ /* 0x000fe20008000000 */
[----:B------:R-:W-:Y:S01]  /*19e0*/  UMOV UR18, 0xfffffffe ;  /* 0xfffffffe00127882 */ /* 0x000fe20000000000 */
[----:B------:R-:W-:Y:S01]  /*19f0*/  UMOV UR19, 0x7fffbfdf ;  /* 0x7fffbfdf00137882 */ /* 0x000fe20000000000 */
[----:B------:R-:W-:Y:S01]  /*1a00*/  UMOV UR5, URZ ;  /* 0x000000ff00057c82 */ /* 0x000fe20008000000 */
[----:B------:R-:W-:-:S02]  /*1a10*/  UIADD3.64 UR20, UPT, UPT, UR6, UR20, URZ ;  /* 0x0000001406147297 */ /* 0x000fc4000fffe0ff */
[----:B------:R-:W-:Y:S02]  /*1a20*/  UIADD3.64 UR18, UPT, UPT, UR4, -UR18, URZ ;  /* 0x8000001204127297 */ /* 0x000fe4000fffe0ff */
[----:B------:R-:W-:Y:S01]  /*1a30*/  UISETP.NE.U32.AND UP0, UPT, UR22, URZ, UPT ;  /* 0x000000ff1600728c */ /* 0x000fe2000bf05070 */
[----:B------:R-:W-:Y:S01]  /*1a40*/  UMOV UR6, UR4 ;  /* 0x0000000400067c82 */ /* 0x000fe20008000000 */
[----:B------:R-:W-:Y:S01]  /*1a50*/  UMOV UR7, 0x80004020 ;  /* 0x8000402000077882 */ /* 0x000fe20000000000 */
[----:B------:R-:W-:Y:S01]  /*1a60*/  UMOV UR17, 0x40004040 ;  /* 0x4000404000117882 */ /* 0x000fe20000000000 */
[----:B------:R2:W-:Y:S01]  /*1a70*/  @UP2 UTMALDG.2D [UR24], [UR8] ;  /* 0x00000018080025b4 */ /* 0x0005e20008008000 */
[----:B------:R3:W-:Y:S06]  /*1a80*/  MEMBAR.ALL.CTA ;  /* 0x0000000000007992 */ /* 0x0007ec0000008000 */
[----:B---3--:R-:W3:Y:S02]  /*1a90*/  FENCE.VIEW.ASYNC.S ;  /* 0x00000000000073c6 */ /* 0x008ee40000000000 */
[----:B---3--:R-:W-:Y:S06]  /*1aa0*/  BAR.SYNC.DEFER_BLOCKING 0x0 ;  /* 0x0000000000007b1d */ /* 0x008fec0000010000 */
[----:B------:R2:W-:Y:S02]  /*1ab0*/  @UP3 UTMALDG.2D [UR28], [UR10] ;  /* 0x0000001c0a0035b4 */ /* 0x0005e40008008000 */
[----:B------:R-:W-:Y:S06]  /*1ac0*/  BAR.SYNC.DEFER_BLOCKING 0x0 ;  /* 0x0000000000007b1d */ /* 0x000fec0000010000 */
[----:B------:R-:W3:Y:S02]  /*1ad0*/  SYNCS.PHASECHK.TRANS64.TRYWAIT P0, [UR12+0x5000], RZ ;  /* 0x005000ffff0075a7 */ /* 0x000ee4000800110c */
[----:B--23--:R-:W-:Y:S05]  /*1ae0*/  @!P0 BRA `(.L_x_54) ;  /* 0x0000000c002c8947 */ /* 0x00cfea0003800000 */
.L_x_66:
[----:B------:R-:W-:Y:S05]  /*1af0*/  BRA.U UP0, `(.L_x_55) ;  /* 0x00000001001c7547 */ /* 0x000fea000b800000 */
[----:B------:R-:W-:Y:S01]  /*1b00*/  UMOV UR4, 0x0 ;  /* 0x0000000000047882 */ /* 0x000fe20000000000 */
[----:B------:R-:W-:Y:S01]  /*1b10*/  UMOV UR5, 0x4410010 ;  /* 0x0441001000057882 */ /* 0x000fe20000000000 */
[----:B------:R-:W-:Y:S01]  /*1b20*/  UMOV UR24, 0x0 ;  /* 0x0000000000187882 */ /* 0x000fe20000000000 */
[----:B------:R-:W-:Y:S01]  /*1b30*/  UMOV UR25, 0x4410010 ;  /* 0x0441001000197882 */ /* 0x000fe20000000000 */
[----:B------:R2:W-:Y:S01]  /*1b40*/  UTCHMMA gdesc[UR6], gdesc[UR16], tmem[UR32], tmem[UR4], idesc[UR5], !UPT ;  /* 0x00ff0410060075ea */ /* 0x0005e2000f800020 */
[----:B------:R2:W-:Y:S01]  /*1b50*/  UTCHMMA gdesc[UR18], gdesc[UR20], tmem[UR32], tmem[UR24], idesc[UR25], UPT ;  /* 0x00ff1814120075ea */ /* 0x0005e2000b800020 */
[----:B------:R-:W-:Y:S02]  /*1b60*/  NOP ;  /* 0x0000000000007918 */ /* 0x000fe40000000000 */
.L_x_55:
[----:B------:R-:W-:Y:S01]  /*1b70*/  ELECT P0, URZ, PT ;  /* 0x0000000000ff782f */ /* 0x000fe20003800000 */
[----:B--2---:R-:W-:-:S03]  /*1b80*/  UIADD3 UR4, UPT, UPT, UR12, 0x5010, URZ ;  /* 0x000050100c047890 */ /* 0x004fc6000fffe0ff */
[----:B------:R-:W-:Y:S01]  /*1b90*/  ISETP.LT.U32.AND P0, PT, R68, 0x20, P0 ;  /* 0x000000204400780c */ /* 0x000fe20000701070 */
[----:B------:R-:W-:-:S12]  /*1ba0*/  UMOV UR5, URZ ;  /* 0x000000ff00057c82 */ /* 0x000fd80008000000 */
[----:B------:R-:W-:Y:S01]  /*1bb0*/  VOTEU.ANY UP0, P0 ;  /* 0x0000000000ff7886 */ /* 0x000fe20000000100 */
[----:B------:R-:W-:Y:S01]  /*1bc0*/  VOTEU.ANY UP1, P0 ;  /* 0x0000000000ff7886 */ /* 0x000fe20000020100 */
[----:B------:R-:W-:-:S03]  /*1bd0*/  ISETP.GE.U32.AND P0, PT, R10, 0x21, PT ;  /* 0x000000210a00780c */ /* 0x000fc60003f06070 */
[----:B------:R-:W-:Y:S02]  /*1be0*/  @UP0 UMOV UR23, UR4 ;  /* 0x0000000400170c82 */ /* 0x000fe40008000000 */
[----:B------:R2:W-:Y:S01]  /*1bf0*/  @UP1 UTCBAR [UR23], URZ ;  /* 0x000000ff170013e9 */ /* 0x0005e200080000ff */
[----:B------:R-:W-:Y:S06]  /*1c00*/  BAR.SYNC.DEFER_BLOCKING 0x0 ;  /* 0x0000000000007b1d */ /* 0x000fec0000010000 */
[----:B------:R-:W3:Y:S02]  /*1c10*/  SYNCS.PHASECHK.TRANS64.TRYWAIT P1, [UR12+0x5010], RZ ;  /* 0x005010ffff0075a7 */ /* 0x000ee4000802110c */
[----:B--23--:R-:W-:Y:S05]  /*1c20*/  @!P1 BRA `(.L_x_56) ;  /* 0x0000000800e89947 */ /* 0x00cfea0003800000 */
.L_x_67:
[----:B------:R-:W-:Y:S05]  /*1c30*/  @!P0 BRA `(.L_x_53) ;  /* 0x0000000000d48947 */ /* 0x000fea0003800000 */
[----:B------:R-:W-:Y:S01]  /*1c40*/  IMAD.MOV.U32 R2, RZ, RZ, 0x1 ;  /* 0x00000001ff027424 */ /* 0x000fe200078e00ff */
[----:B------:R-:W2:Y:S01]  /*1c50*/  LDCU UR33, c[0x0][0x3a0] ;  /* 0x00007400ff2177ac */ /* 0x000ea20008000800 */
[----:B------:R-:W-:-:S05]  /*1c60*/  UMOV UR26, 0x20 ;  /* 0x00000020001a7882 */ /* 0x000fca0000000000 */
.L_x_60:
[----:B------:R-:W-:Y:S01]  /*1c70*/  BAR.SYNC.DEFER_BLOCKING 0x0 ;  /* 0x0000000000007b1d */ /* 0x000fe20000010000 */
[----:B------:R-:W-:Y:S01]  /*1c80*/  ELECT P1, URZ, PT ;  /* 0x0000000000ff782f */ /* 0x000fe20003820000 */
[----:B------:R-:W-:Y:S01]  /*1c90*/  @!P3 IMAD.MOV.U32 R3, RZ, RZ, 0x5000 ;  /* 0x00005000ff03b424 */ /* 0x000fe200078e00ff */
[----:B------:R-:W-:Y:S02]  /*1ca0*/  ELECT P0, URZ, PT ;  /* 0x0000000000ff782f */ /* 0x000fe40003800000 */
[C---:B------:R-:W-:Y:S01]  /*1cb0*/  ISETP.LT.U32.AND P1, PT, R68.reuse, 0x20, P1 ;  /* 0x000000204400780c */ /* 0x040fe20000f21070 */
[----:B------:R-:W-:Y:S01]  /*1cc0*/  ULOP3.LUT UR23, UR22, 0x3, URZ, 0xc0, !UPT ;  /* 0x0000000316177892 */ /* 0x000fe2000f8ec0ff */
[----:B------:R-:W-:Y:S01]  /*1cd0*/  ISETP.LT.U32.AND P0, PT, R68, 0x80, P0 ;  /* 0x000000804400780c */ /* 0x000fe20000701070 */
[----:B------:R-:W-:Y:S02]  /*1ce0*/  UMOV UR31, UR26 ;  /* 0x0000001a001f7c82 */ /* 0x000fe40008000000 */
[----:B------:R-:W-:-:S02]  /*1cf0*/  ULEA UR28, UR23, UR12, 0xc ;  /* 0x0000000c171c7291 */ /* 0x000fc4000f8e60ff */
[----:B------:R-:W-:-:S06]  /*1d00*/  ULEA UR30, UR23, UR13, 0x6 ;  /* 0x0000000d171e7291 */ /* 0x000fcc000f8e30ff */
[----:B------:R-:W-:Y:S02]  /*1d10*/  VOTEU.ANY UP0, P1 ;  /* 0x0000000000ff7886 */ /* 0x000fe40000800100 */
[----:B------:R-:W-:-:S03]  /*1d20*/  VOTEU.ANY UP1, P0 ;  /* 0x0000000000ff7886 */ /* 0x000fc60000020100 */
[----:B------:R-:W-:Y:S02]  /*1d30*/  @UP0 UIADD3 UR24, UPT, UPT, UR12, 0x4000, URZ ;  /* 0x000040000c180890 */ /* 0x000fe4000fffe0ff */
[----:B------:R3:W-:Y:S01]  /*1d40*/  @!P3 SYNCS.ARRIVE.TRANS64 RZ, [UR12+0x5000], R3 ;  /* 0x00500003ffffb9a7 */ /* 0x0007e2000800000c */
[----:B------:R-:W-:Y:S01]  /*1d50*/  @UP0 UIADD3 UR25, UPT, UPT, UR12, 0x5000, URZ ;  /* 0x000050000c190890 */ /* 0x000fe2000fffe0ff */
[----:B------:R-:W-:Y:S01]  /*1d60*/  VOTEU.ANY UP0, P1 ;  /* 0x0000000000ff7886 */ /* 0x000fe20000800100 */
[----:B------:R-:W-:Y:S01]  /*1d70*/  BAR.SYNC.DEFER_BLOCKING 0x0 ;  /* 0x0000000000007b1d */ /* 0x000fe20000010000 */
[----:B------:R-:W-:Y:S01]  /*1d80*/  @UP1 UIADD3 UR29, UPT, UPT, UR12, 0x5000, URZ ;  /* 0x000050000c1d1890 */ /* 0x000fe2000fffe0ff */
[----:B---3--:R-:W-:-:S04]  /*1d90*/  IMAD.U32 R3, R2, -0x80000000, RZ ;  /* 0x8000000002037824 */ /* 0x008fc800078e00ff */
[----:B------:R-:W-:Y:S01]  /*1da0*/  VOTEU.ANY UP1, P0 ;  /* 0x0000000000ff7886 */ /* 0x000fe20000020100 */
[----:B------:R3:W-:Y:S01]  /*1db0*/  @UP0 UTMALDG.2D [UR24], [UR8] ;  /* 0x00000018080005b4 */ /* 0x0007e20008008000 */
[----:B------:R-:W-:Y:S01]  /*1dc0*/  UISETP.NE.U32.AND UP0, UPT, UR22, URZ, UPT ;  /* 0x000000ff1600728c */ /* 0x000fe2000bf05070 */
[----:B------:R5:W-:Y:S06]  /*1dd0*/  MEMBAR.ALL.CTA ;  /* 0x0000000000007992 */ /* 0x000bec0000008000 */
[----:B-----5:R-:W5:Y:S02]  /*1de0*/  FENCE.VIEW.ASYNC.S ;  /* 0x00000000000073c6 */ /* 0x020f640000000000 */
[----:B-----5:R-:W-:Y:S06]  /*1df0*/  BAR.SYNC.DEFER_BLOCKING 0x0 ;  /* 0x0000000000007b1d */ /* 0x020fec0000010000 */
[----:B------:R3:W-:Y:S02]  /*1e00*/  @UP1 UTMALDG.2D [UR28], [UR10] ;  /* 0x0000001c0a0015b4 */ /* 0x0007e40008008000 */
[----:B------:R-:W-:Y:S06]  /*1e10*/  BAR.SYNC.DEFER_BLOCKING 0x0 ;  /* 0x0000000000007b1d */ /* 0x000fec0000010000 */
[----:B------:R-:W5:Y:S02]  /*1e20*/  SYNCS.PHASECHK.TRANS64.TRYWAIT P0, [UR12+0x5000], R3 ;  /* 0x00500003ff0075a7 */ /* 0x000f64000800110c */
[----:B---3-5:R-:W-:Y:S05]  /*1e30*/  @!P0 BRA `(.L_x_57) ;  /* 0x0000000800708947 */ /* 0x028fea0003800000 */
.L_x_68:
[----:B------:R-:W-:Y:S05]  /*1e40*/  BRA.U UP0, `(.L_x_58) ;  /* 0x00000001001c7547 */ /* 0x000fea000b800000 */
[----:B------:R-:W-:Y:S01]  /*1e50*/  UMOV UR24, 0x0 ;  /* 0x0000000000187882 */ /* 0x000fe20000000000 */
[----:B------:R-:W-:Y:S01]  /*1e60*/  UMOV UR25, 0x4410010 ;  /* 0x0441001000197882 */ /* 0x000fe20000000000 */
[----:B------:R-:W-:Y:S01]  /*1e70*/  UMOV UR28, 0x0 ;  /* 0x00000000001c7882 */ /* 0x000fe20000000000 */
[----:B------:R-:W-:Y:S01]  /*1e80*/  UMOV UR29, 0x4410010 ;  /* 0x04410010001d7882 */ /* 0x000fe20000000000 */
[----:B------:R3:W-:Y:S01]  /*1e90*/  UTCHMMA gdesc[UR6], gdesc[UR16], tmem[UR32], tmem[UR24], idesc[UR25], UPT ;  /* 0x00ff1810060075ea */ /* 0x0007e2000b800020 */
[----:B------:R3:W-:Y:S01]  /*1ea0*/  UTCHMMA gdesc[UR18], gdesc[UR20], tmem[UR32], tmem[UR28], idesc[UR29], UPT ;  /* 0x00ff1c14120075ea */ /* 0x0007e2000b800020 */
[----:B------:R-:W-:Y:S02]  /*1eb0*/  NOP ;  /* 0x0000000000007918 */ /* 0x000fe40000000000 */
.L_x_58:
[----:B------:R-:W-:-:S04]  /*1ec0*/  ELECT P0, URZ, PT ;  /* 0x0000000000ff782f */ /* 0x000fc80003800000 */
[----:B------:R-:W-:-:S13]  /*1ed0*/  ISETP.LT.U32.AND P0, PT, R68, 0x20, P0 ;  /* 0x000000204400780c */ /* 0x000fda0000701070 */
[----:B------:R-:W-:Y:S01]  /*1ee0*/  VOTEU.ANY UP0, P0 ;  /* 0x0000000000ff7886 */ /* 0x000fe20000000100 */
[----:B------:R-:W-:-:S04]  /*1ef0*/  VOTEU.ANY UP1, P0 ;  /* 0x0000000000ff7886 */ /* 0x000fc80000020100 */
[----:B------:R-:W-:Y:S02]  /*1f00*/  @UP0 UMOV UR23, UR4 ;  /* 0x0000000400170c82 */ /* 0x000fe40008000000 */
[----:B------:R5:W-:Y:S01]  /*1f10*/  @UP1 UTCBAR [UR23], URZ ;  /* 0x000000ff170013e9 */ /* 0x000be200080000ff */
[----:B------:R-:W-:Y:S06]  /*1f20*/  BAR.SYNC.DEFER_BLOCKING 0x0 ;  /* 0x0000000000007b1d */ /* 0x000fec0000010000 */
[----:B------:R-:W3:Y:S02]  /*1f30*/  SYNCS.PHASECHK.TRANS64.TRYWAIT P0, [UR12+0x5010], R3 ;  /* 0x00501003ff0075a7 */ /* 0x000ee4000800110c */
[----:B---3-5:R-:W-:Y:S05]  /*1f40*/  @!P0 BRA `(.L_x_59) ;  /* 0x0000000800388947 */ /* 0x028fea0003800000 */
.L_x_69:
[----:B------:R-:W-:Y:S01]  /*1f50*/  UIADD3 UR26, UPT, UPT, UR26, 0x20, URZ ;  /* 0x000000201a1a7890 */ /* 0x000fe2000fffe0ff */
[----:B------:R-:W-:-:S03]  /*1f60*/  LOP3.LUT R2, R2, 0x1, RZ, 0x3c, !PT ;  /* 0x0000000102027812 */ /* 0x000fc600078e3cff */
[----:B--2---:R-:W-:-:S09]  /*1f70*/  UISETP.GE.AND UP0, UPT, UR26, UR33, UPT ;  /* 0x000000211a00728c */ /* 0x004fd2000bf06270 */
[----:B------:R-:W-:Y:S05]  /*1f80*/  BRA.U !UP0, `(.L_x_60) ;  /* 0xfffffffd08387547 */ /* 0x000fea000b83ffff */
.L_x_53:
[----:B---3-5:R-:W-:Y:S06]  /*1f90*/  BAR.SYNC.DEFER_BLOCKING 0x0 ;  /* 0x0000000000007b1d */ /* 0x028fec0000010000 */
[----:B------:R-:W-:Y:S04]  /*1fa0*/  BSSY.RECONVERGENT B4, `(.L_x_61) ;  /* 0x0000004000047945 */ /* 0x000fe80003800200 */
[----:B------:R-:W-:Y:S05]  /*1fb0*/  @P3 BRA `(.L_x_62) ;  /* 0x0000000000083947 */ /* 0x000fea0003800000 */
[----:B------:R-:W3:Y:S02]  /*1fc0*/  SYNCS.CCTL.IV [UR12+0x5000] ;  /* 0x00500000ff0079b1 */ /* 0x000ee4000800000c */
[----:B---3--:R-:W3:Y:S02]  /*1fd0*/  SYNCS.CCTL.IV [UR12+0x5010] ;  /* 0x00501000ff0079b1 */ /* 0x008ee4000800000c */
.L_x_62:
[----:B--2---:R-:W-:Y:S05]  /*1fe0*/  BSYNC.RECONVERGENT B4 ;  /* 0x0000000000047941 */ /* 0x004fea0003800200 */
.L_x_61:
[----:B------:R-:W-:Y:S01]  /*1ff0*/  ULOP3.LUT UR5, UR22, 0x3, URZ, 0xc0, !UPT ;  /* 0x0000000316057892 */ /* 0x000fe2000f8ec0ff */
[C---:B------:R-:W-:Y:S01]  /*2000*/  IMAD.SHL.U32 R4, R0.reuse, 0x80, RZ ;  /* 0x0000008000047824 */ /* 0x040fe200078e00ff */
[----:B------:R-:W-:Y:S01]  /*2010*/  USHF.L.U32 UR22, UR22, 0x5, URZ ;  /* 0x0000000516167899 */ /* 0x000fe200080006ff */
[C---:B------:R-:W-:Y:S01]  /*2020*/  IMAD.SHL.U32 R2, R0.reuse, 0x40, RZ ;  /* 0x0000004000027824 */ /* 0x040fe200078e00ff */
[----:B------:R-:W-:Y:S01]  /*2030*/  ULEA UR4, UR5, UR32, 0x15 ;  /* 0x0000002005047291 */ /* 0x000fe2000f8ea8ff */
[C---:B------:R-:W-:Y:S01]  /*2040*/  IMAD.SHL.U32 R3, R0.reuse, 0x10, RZ ;  /* 0x0000001000037824 */ /* 0x040fe200078e00ff */
[----:B------:R-:W-:Y:S01]  /*2050*/  ULOP3.LUT UR22, UR22, 0x80, URZ, 0xc0, !UPT ;  /* 0x0000008016167892 */ /* 0x000fe2000f8ec0ff */
[----:B------:R-:W-:Y:S01]  /*2060*/  IMAD.SHL.U32 R0, R0, 0x200, RZ ;  /* 0x0000020000007824 */ /* 0x000fe200078e00ff */
[----:B------:R-:W-:Y:S02]  /*2070*/  LOP3.LUT R5, R4, 0x4780, RZ, 0xc0, !PT ;  /* 0x0000478004057812 */ /* 0x000fe400078ec0ff */
[----:B------:R-:W-:-:S02]  /*2080*/  ELECT P0, URZ, PT ;  /* 0x0000000000ff782f */ /* 0x000fc40003800000 */
[----:B------:R-:W-:Y:S01]  /*2090*/  LOP3.LUT R2, R2, 0x1800, RZ, 0xc0, !PT ;  /* 0x0000180002027812 */ /* 0x000fe200078ec0ff */
[----:B------:R-:W-:Y:S01]  /*20a0*/  UIADD3 UR4, UPT, UPT, UR4, UR22, URZ ;  /* 0x0000001604047290 */ /* 0x000fe2000fffe0ff */
[----:B------:R-:W-:Y:S01]  /*20b0*/  LOP3.LUT R5, R5, 0x2000, R0, 0xf8, !PT ;  /* 0x0000200005057812 */ /* 0x000fe200078ef800 */
[----:B------:R-:W-:Y:S01]  /*20c0*/  UMOV UR6, UR27 ;  /* 0x0000001b00067c82 */ /* 0x000fe20008000000 */
[----:B------:R-:W-:Y:S02]  /*20d0*/  LOP3.LUT R2, R2, 0x70, R3, 0xf8, !PT ;  /* 0x0000007002027812 */ /* 0x000fe400078ef803 */
[----:B------:R-:W-:Y:S02]  /*20e0*/  ISETP.LT.U32.AND P0, PT, R68, 0x80, P0 ;  /* 0x000000804400780c */ /* 0x000fe40000701070 */
[----:B------:R-:W-:Y:S02]  /*20f0*/  LOP3.LUT R2, R5, R2, RZ, 0xfc, !PT ;  /* 0x0000000205027212 */ /* 0x000fe400078efcff */
[----:B----4-:R-:W-:Y:S01]  /*2100*/  LDTM.16dp32bit_t0_t15.x64 R4, tmem[UR4] ;  /* 0x00000004000479ee */ /* 0x010fe20008b00000 */
[----:B------:R-:W2:Y:S01]  /*2110*/  LDTM.16dp32bit_t16_t31.x64 R4, tmem[UR4+0x40] ;  /* 0x00004004000479ee */ /* 0x000ea20008b20000 */
[----:B------:R-:W-:Y:S01]  /*2120*/  NOP ;  /* 0x0000000000007918 */ /* 0x000fe20000000000 */
[C---:B------:R-:W-:Y:S01]  /*2130*/  LOP3.LUT R0, R2.reuse, 0x10, RZ, 0x3c, !PT ;  /* 0x0000001002007812 */ /* 0x040fe200078e3cff */
[----:B------:R-:W-:Y:S01]  /*2140*/  ULEA UR4, UR5, UR12, 0xd ;  /* 0x0000000c05047291 */ /* 0x000fe2000f8e68ff */
[----:B------:R-:W-:Y:S01]  /*2150*/  LOP3.LUT R3, R2, 0x20, RZ, 0x3c, !PT ;  /* 0x0000002002037812 */ /* 0x000fe200078e3cff */
[----:B------:R-:W-:-:S03]  /*2160*/  ULEA UR5, UR5, UR13, 0x6 ;  /* 0x0000000d05057291 */ /* 0x000fc6000f8e30ff */
[----:B--2---:R-:W-:Y:S01]  /*2170*/  VOTEU.ANY UP1, P0 ;  /* 0x0000000000ff7886 */ /* 0x004fe20000020100 */
[----:B---3--:R-:W-:Y:S06]  /*2180*/  BAR.SYNC.DEFER_BLOCKING 0x0 ;  /* 0x0000000000007b1d */ /* 0x008fec0000010000 */
[----:B------:R-:W-:Y:S01]  /*2190*/  VOTEU.ANY UP0, P0 ;  /* 0x0000000000ff7886 */ /* 0x000fe20000000100 */
[----:B------:R-:W-:Y:S02]  /*21a0*/  F2FP.F16.F32.PACK_AB R4, R5, R4 ;  /* 0x000000040504723e */ /* 0x000fe400000000ff */
[----:B------:R-:W-:-:S02]  /*21b0*/  F2FP.F16.F32.PACK_AB R5, R7, R6 ;  /* 0x000000060705723e */ /* 0x000fc400000000ff */
[----:B------:R-:W-:Y:S02]  /*21c0*/  F2FP.F16.F32.PACK_AB R12, R13, R12 ;  /* 0x0000000c0d0c723e */ /* 0x000fe400000000ff */
[----:B------:R-:W-:Y:S02]  /*21d0*/  F2FP.F16.F32.PACK_AB R6, R9, R8 ;  /* 0x000000080906723e */ /* 0x000fe400000000ff */
[----:B------:R-:W-:Y:S02]  /*21e0*/  F2FP.F16.F32.PACK_AB R7, R11, R10 ;  /* 0x0000000a0b07723e */ /* 0x000fe400000000ff */
[----:B------:R-:W-:Y:S02]  /*21f0*/  F2FP.F16.F32.PACK_AB R13, R15, R14 ;  /* 0x0000000e0f0d723e */ /* 0x000fe400000000ff */
[----:B------:R-:W-:Y:S01]  /*2200*/  F2FP.F16.F32.PACK_AB R20, R21, R20 ;  /* 0x000000141514723e */ /* 0x000fe200000000ff */
[----:B------:R2:W-:Y:S01]  /*2210*/  STS.128 [R2+UR12], R4 ;  /* 0x0000000402007988 */ /* 0x0005e20008000c0c */
[----:B------:R-:W-:-:S02]  /*2220*/  F2FP.F16.F32.PACK_AB R14, R17, R16 ;  /* 0x00000010110e723e */ /* 0x000fc400000000ff */
[----:B------:R-:W-:Y:S02]  /*2230*/  F2FP.F16.F32.PACK_AB R15, R19, R18 ;  /* 0x00000012130f723e */ /* 0x000fe400000000ff */
[----:B------:R-:W-:Y:S02]  /*2240*/  F2FP.F16.F32.PACK_AB R21, R23, R22 ;  /* 0x000000161715723e */ /* 0x000fe400000000ff */
[----:B------:R-:W-:Y:S01]  /*2250*/  F2FP.F16.F32.PACK_AB R28, R29, R28 ;  /* 0x0000001c1d1c723e */ /* 0x000fe200000000ff */
[----:B------:R2:W-:Y:S01]  /*2260*/  STS.128 [R0+UR12], R12 ;  /* 0x0000000c00007988 */ /* 0x0005e20008000c0c */
[----:B------:R-:W-:Y:S02]  /*2270*/  F2FP.F16.F32.PACK_AB R22, R25, R24 ;  /* 0x000000181916723e */ /* 0x000fe400000000ff */
[----:B------:R-:W-:Y:S02]  /*2280*/  F2FP.F16.F32.PACK_AB R23, R27, R26 ;  /* 0x0000001a1b17723e */ /* 0x000fe400000000ff */
[----:B------:R-:W-:-:S02]  /*2290*/  F2FP.F16.F32.PACK_AB R29, R31, R30 ;  /* 0x0000001e1f1d723e */ /* 0x000fc400000000ff */
[----:B------:R-:W-:Y:S01]  /*22a0*/  F2FP.F16.F32.PACK_AB R36, R37, R36 ;  /* 0x000000242524723e */ /* 0x000fe200000000ff */
[----:B------:R2:W-:Y:S01]  /*22b0*/  STS.128 [R3+UR12], R20 ;  /* 0x0000001403007988 */ /* 0x0005e20008000c0c */
[----:B------:R-:W-:Y:S02]  /*22c0*/  F2FP.F16.F32.PACK_AB R30, R33, R32 ;  /* 0x00000020211e723e */ /* 0x000fe400000000ff */
[----:B------:R-:W-:Y:S02]  /*22d0*/  F2FP.F16.F32.PACK_AB R31, R35, R34 ;  /* 0x00000022231f723e */ /* 0x000fe400000000ff */
[----:B------:R-:W-:Y:S02]  /*22e0*/  F2FP.F16.F32.PACK_AB R37, R39, R38 ;  /* 0x000000262725723e */ /* 0x000fe400000000ff */
[----:B------:R-:W-:Y:S02]  /*22f0*/  F2FP.F16.F32.PACK_AB R44, R45, R44 ;  /* 0x0000002c2d2c723e */ /* 0x000fe400000000ff */
[----:B------:R-:W-:-:S02]  /*2300*/  LOP3.LUT R8, R2, 0x30, RZ, 0x3c, !PT ;  /* 0x0000003002087812 */ /* 0x000fc400078e3cff */
[----:B------:R-:W-:Y:S02]  /*2310*/  F2FP.F16.F32.PACK_AB R38, R41, R40 ;  /* 0x000000282926723e */ /* 0x000fe400000000ff */
[----:B------:R-:W-:Y:S01]  /*2320*/  F2FP.F16.F32.PACK_AB R39, R43, R42 ;  /* 0x0000002a2b27723e */ /* 0x000fe200000000ff */
[----:B------:R2:W-:Y:S01]  /*2330*/  STS.128 [R8+UR12], R28 ;  /* 0x0000001c08007988 */ /* 0x0005e20008000c0c */
[----:B------:R-:W-:Y:S02]  /*2340*/  F2FP.F16.F32.PACK_AB R45, R47, R46 ;  /* 0x0000002e2f2d723e */ /* 0x000fe400000000ff */
[----:B------:R-:W-:Y:S02]  /*2350*/  F2FP.F16.F32.PACK_AB R52, R53, R52 ;  /* 0x000000343534723e */ /* 0x000fe400000000ff */
[----:B------:R-:W-:Y:S02]  /*2360*/  LOP3.LUT R9, R2, 0x40, RZ, 0x3c, !PT ;  /* 0x0000004002097812 */ /* 0x000fe400078e3cff */
[----:B------:R-:W-:-:S02]  /*2370*/  F2FP.F16.F32.PACK_AB R46, R49, R48 ;  /* 0x00000030312e723e */ /* 0x000fc400000000ff */
[----:B------:R-:W-:Y:S01]  /*2380*/  F2FP.F16.F32.PACK_AB R47, R51, R50 ;  /* 0x00000032332f723e */ /* 0x000fe200000000ff */
[----:B------:R2:W-:Y:S01]  /*2390*/  STS.128 [R9+UR12], R36 ;  /* 0x0000002409007988 */ /* 0x0005e20008000c0c */
[----:B------:R-:W-:Y:S02]  /*23a0*/  F2FP.F16.F32.PACK_AB R53, R55, R54 ;  /* 0x000000363735723e */ /* 0x000fe400000000ff */
[----:B------:R-:W-:Y:S02]  /*23b0*/  F2FP.F16.F32.PACK_AB R60, R61, R60 ;  /* 0x0000003c3d3c723e */ /* 0x000fe400000000ff */
[----:B------:R-:W-:Y:S02]  /*23c0*/  LOP3.LUT R10, R2, 0x50, RZ, 0x3c, !PT ;  /* 0x00000050020a7812 */ /* 0x000fe400078e3cff */
[----:B------:R-:W-:Y:S02]  /*23d0*/  F2FP.F16.F32.PACK_AB R54, R57, R56 ;  /* 0x000000383936723e */ /* 0x000fe400000000ff */
[----:B------:R-:W-:Y:S01]  /*23e0*/  F2FP.F16.F32.PACK_AB R55, R59, R58 ;  /* 0x0000003a3b37723e */ /* 0x000fe200000000ff */
[----:B------:R2:W-:Y:S01]  /*23f0*/  STS.128 [R10+UR12], R44 ;  /* 0x0000002c0a007988 */ /* 0x0005e20008000c0c */
[----:B------:R-:W-:-:S02]  /*2400*/  F2FP.F16.F32.PACK_AB R61, R63, R62 ;  /* 0x0000003e3f3d723e */ /* 0x000fc400000000ff */
[C---:B------:R-:W-:Y:S02]  /*2410*/  LOP3.LUT R11, R2.reuse, 0x60, RZ, 0x3c, !PT ;  /* 0x00000060020b7812 */ /* 0x040fe400078e3cff */
[----:B------:R-:W-:Y:S02]  /*2420*/  F2FP.F16.F32.PACK_AB R62, R65, R64 ;  /* 0x00000040413e723e */ /* 0x000fe400000000ff */
[----:B------:R-:W-:Y:S01]  /*2430*/  F2FP.F16.F32.PACK_AB R63, R67, R66 ;  /* 0x00000042433f723e */ /* 0x000fe200000000ff */
[----:B------:R2:W-:Y:S01]  /*2440*/  STS.128 [R11+UR12], R52 ;  /* 0x000000340b007988 */ /* 0x0005e20008000c0c */
[----:B------:R-:W-:-:S05]  /*2450*/  LOP3.LUT R16, R2, 0x70, RZ, 0x3c, !PT ;  /* 0x0000007002107812 */ /* 0x000fca00078e3cff */
[----:B------:R2:W-:Y:S01]  /*2460*/  STS.128 [R16+UR12], R60 ;  /* 0x0000003c10007988 */ /* 0x0005e20008000c0c */
[----:B------:R3:W-:Y:S06]  /*2470*/  MEMBAR.ALL.CTA ;  /* 0x0000000000007992 */ /* 0x0007ec0000008000 */
[----:B---3--:R-:W3:Y:S02]  /*2480*/  FENCE.VIEW.ASYNC.S ;  /* 0x00000000000073c6 */ /* 0x008ee40000000000 */
[----:B---3--:R-:W-:Y:S06]  /*2490*/  BAR.SYNC.DEFER_BLOCKING 0x0 ;  /* 0x0000000000007b1d */ /* 0x008fec0000010000 */
[----:B------:R2:W-:Y:S01]  /*24a0*/  @UP1 UTMASTG.2D [UR4], [UR14] ;  /* 0x000000040e0013b5 */ /* 0x0005e20008008000 */
[----:B------:R0:W-:Y:S01]  /*24b0*/  UTMACMDFLUSH ;  /* 0x00000000000079b7 */ /* 0x0001e20000000000 */
[----:B------:R-:W-:-:S04]  /*24c0*/  DEPBAR.LE SB0, 0x0 ;  /* 0x000080000000791a */ /* 0x000fc80000000000 */
[----:B------:R-:W-:Y:S08]  /*24d0*/  BAR.SYNC.DEFER_BLOCKING 0x0 ;  /* 0x0000000000007b1d */ /* 0x000ff00000010000 */
[----:B------:R-:W-:Y:S06]  /*24e0*/  BAR.SYNC.DEFER_BLOCKING 0x0 ;  /* 0x0000000000007b1d */ /* 0x000fec0000010000 */
[----:B--2---:R-:W-:Y:S05]  /*24f0*/  @P2 BRA `(.L_x_63) ;  /* 0x0000000000a02947 */ /* 0x004fea0003800000 */
[----:B------:R-:W2:Y:S01]  /*2500*/  S2UR UR5, SR_CgaCtaId ;  /* 0x00000000000579c3 */ /* 0x000ea20000008800 */
[----:B------:R-:W-:Y:S01]  /*2510*/  NOP ;  /* 0x0000000000007918 */ /* 0x000fe20000000000 */
[----:B------:R-:W-:Y:S01]  /*2520*/  UMOV UR4, 0x50 ;  /* 0x0000005000047882 */ /* 0x000fe20000000000 */
[----:B------:R-:W-:Y:S02]  /*2530*/  IMAD.U32 R0, RZ, RZ, UR32 ;  /* 0x00000020ff007e24 */ /* 0x000fe4000f8e00ff */
[----:B------:R-:W-:Y:S02]  /*2540*/  IMAD.MOV.U32 R3, RZ, RZ, 0xff ;  /* 0x000000ffff037424 */ /* 0x000fe400078e00ff */
[----:B------:R-:W-:Y:S01]  /*2550*/  IMAD.MOV.U32 R7, RZ, RZ, 0x1 ;  /* 0x00000001ff077424 */ /* 0x000fe200078e00ff */
[----:B------:R-:W-:-:S04]  /*2560*/  LOP3.LUT R0, R0, 0xffff, RZ, 0xc0, !PT ;  /* 0x0000ffff00007812 */ /* 0x000fc800078ec0ff */
[----:B------:R-:W-:-:S05]  /*2570*/  SHF.R.U32.HI R0, RZ, 0x5, R0 ;  /* 0x00000005ff007819 */ /* 0x000fca0000011600 */
[----:B------:R-:W-:Y:S01]  /*2580*/  VIADD R2, R0, 0x10 ;  /* 0x0000001000027836 */ /* 0x000fe20000000000 */
[----:B------:R-:W-:Y:S01]  /*2590*/  SHF.L.U32 R0, R3, R0, RZ ;  /* 0x0000000003007219 */ /* 0x000fe200000006ff */
[----:B--2---:R-:W-:-:S03]  /*25a0*/  ULEA UR6, UR5, UR4, 0x18 ;  /* 0x0000000405067291 */ /* 0x004fc6000f8ec0ff */
[----:B------:R-:W-:-:S04]  /*25b0*/  SHF.L.U32 R3, R7, R2, RZ ;  /* 0x0000000207037219 */ /* 0x000fc800000006ff */
[----:B------:R-:W-:Y:S02]  /*25c0*/  LOP3.LUT R0, R3, R0, RZ, 0xfc, !PT ;  /* 0x0000000003007212 */ /* 0x000fe400078efcff */
[----:B------:R-:W2:Y:S02]  /*25d0*/  LDS R5, [UR6] ;  /* 0x00000006ff057984 */ /* 0x000ea40008000800 */
[C---:B------:R-:W-:Y:S02]  /*25e0*/  LOP3.LUT R2, R0.reuse, 0xffff, RZ, 0xc0, !PT ;  /* 0x0000ffff00027812 */ /* 0x040fe400078ec0ff */
[----:B--2---:R-:W-:-:S04]  /*25f0*/  LOP3.LUT R3, R0, 0xffff, R5, 0x80, !PT ;  /* 0x0000ffff00037812 */ /* 0x004fc800078e8005 */
[----:B------:R-:W-:-:S13]  /*2600*/  ISETP.NE.AND P0, PT, R3, R2, PT ;  /* 0x000000020300720c */ /* 0x000fda0003f05270 */
[----:B------:R-:W-:Y:S05]  /*2610*/  @P0 BRA `(.L_x_64) ;  /* 0x0000000000500947 */ /* 0x000fea0003800000 */
[----:B------:R-:W-:Y:S02]  /*2620*/  SHF.R.U32.HI R5, RZ, 0x10, R5 ;  /* 0x00000010ff057819 */ /* 0x000fe40000011605 */
[----:B------:R-:W-:-:S04]  /*2630*/  SHF.R.U32.HI R2, RZ, 0x10, R0 ;  /* 0x00000010ff027819 */ /* 0x000fc80000011600 */
[----:B------:R-:W-:-:S04]  /*2640*/  LOP3.LUT R5, R5, R2, RZ, 0xc0, !PT ;  /* 0x0000000205057212 */ /* 0x000fc800078ec0ff */
[----:B------:R-:W-:-:S13]  /*2650*/  ISETP.NE.AND P0, PT, R5, R2, PT ;  /* 0x000000020500720c */ /* 0x000fda0003f05270 */
[----:B------:R-:W-:Y:S05]  /*2660*/  @P0 BRA `(.L_x_65) ;  /* 0x0000000000300947 */ /* 0x000fea0003800000 */
[----:B------:R-:W-:Y:S01]  /*2670*/  R2UR UR4, R0 ;  /* 0x00000000000472ca */ /* 0x000fe200000e0000 */
[----:B------:R-:W-:Y:S01]  /*2680*/  VOTEU.ANY UR5, UPT, PT ;  /* 0x0000000000057886 */ /* 0x000fe200038e0100 */
[----:B------:R-:W2:Y:S01]  /*2690*/  S2R R0, SR_LANEID ;  /* 0x0000000000007919 */ /* 0x000ea20000000000 */
[----:B------:R-:W-:-:S10]  /*26a0*/  UFLO.U32 UR5, UR5 ;  /* 0x00000005000572bd */ /* 0x000fd400080e0000 */
[----:B------:R-:W-:-:S06]  /*26b0*/  ULOP3.LUT UR4, URZ, UR4, URZ, 0x33, !UPT ;  /* 0x00000004ff047292 */ /* 0x000fcc000f8e33ff */
[----:B------:R-:W-:-:S04]  /*26c0*/  IMAD.U32 R2, RZ, RZ, UR4 ;  /* 0x00000004ff027e24 */ /* 0x000fc8000f8e00ff */
[----:B------:R-:W3:Y:S02]  /*26d0*/  REDUX UR7, R2 ;  /* 0x00000000020773c4 */ /* 0x000ee40000000000 */
[----:B------:R4:W-:Y:S01]  /*26e0*/  UTCATOMSWS.AND URZ, UR4 ;  /* 0x0000000400ff79e3 */ /* 0x0009e20008000000 */
[----:B--2---:R-:W-:Y:S01]  /*26f0*/  ISETP.EQ.U32.AND P0, PT, R0, UR5, PT ;  /* 0x0000000500007c0c */ /* 0x004fe2000bf02070 */
[----:B---3--:R-:W-:-:S12]  /*2700*/  IMAD.U32 R0, RZ, RZ, UR7 ;  /* 0x00000007ff007e24 */ /* 0x008fd8000f8e00ff */
[----:B------:R4:W-:Y:S01]  /*2710*/  @P0 ATOMS.AND RZ, [UR6], R0 ;  /* 0x00000000ffff098c */ /* 0x0009e2000a800006 */
[----:B------:R-:W-:Y:S05]  /*2720*/  BRA `(.L_x_63) ;  /* 0x0000000000147947 */ /* 0x000fea0003800000 */
.L_x_65:
[----:B------:R-:W-:-:S07]  /*2730*/  MOV R2, 0x2750 ;  /* 0x0000275000027802 */ /* 0x000fce0000000f00 */
[----:B-1----:R-:W-:Y:S05]  /*2740*/  CALL.REL.NOINC `($__internal_0_$__cuda_sm10x_tcgen05_guardrail_trap_col_being_dealloced_not_returned_by_alloc) ;  /* 0x0000000000447944 */ /* 0x002fea0003c00000 */
[----:B------:R-:W-:Y:S05]  /*2750*/  BRA `(.L_x_63) ;  /* 0x0000000000087947 */ /* 0x000fea0003800000 */
.L_x_64:
[----:B------:R-:W-:-:S07]  /*2760*/  MOV R2, 0x2780 ;  /* 0x0000278000027802 */ /* 0x000fce0000000f00 */
[----:B-1----:R-:W-:Y:S05]  /*2770*/  CALL.REL.NOINC `($__internal_2_$__cuda_sm10x_tcgen05_guardrail_trap_unallocated_columns_being_dealloced) ;  /* 0x0000000000507944 */ /* 0x002fea0003c00000 */
.L_x_63:
[----:B------:R-:W-:Y:S01]  /*2780*/  NOP ;  /* 0x0000000000007918 */ /* 0x000fe20000000000 */
[----:B----4-:R-:W-:Y:S05]  /*2790*/  EXIT ;  /* 0x000000000000794d */ /* 0x010fea0003800000 */
.L_x_54:
[----:B------:R-:W2:Y:S02]  /*27a0*/  SYNCS.PHASECHK.TRANS64.TRYWAIT P0, [UR12+0x5000], RZ ;  /* 0x005000ffff0075a7 */ /* 0x000ea4000800110c */
[----:B--2---:R-:W-:Y:S05]  /*27b0*/  @!P0 BRA `(.L_x_54) ;  /* 0xfffffffc00f88947 */ /* 0x004fea000383ffff */
[----:B------:R-:W-:Y:S05]  /*27c0*/  BRA `(.L_x_66) ;  /* 0xfffffff000c87947 */ /* 0x000fea000383ffff */
.L_x_56:
[----:B------:R-:W2:Y:S02]  /*27d0*/  SYNCS.PHASECHK.TRANS64.TRYWAIT P1, [UR12+0x5010], RZ ;  /* 0x005010ffff0075a7 */ /* 0x000ea4000802110c */
[----:B--2---:R-:W-:Y:S05]  /*27e0*/  @!P1 BRA `(.L_x_56) ;  /* 0xfffffffc00f89947 */ /* 0x004fea000383ffff */
[----:B------:R-:W-:Y:S05]  /*27f0*/  BRA `(.L_x_67) ;  /* 0xfffffff4000c7947 */ /* 0x000fea000383ffff */
.L_x_57:
[----:B------:R-:W3:Y:S02]  /*2800*/  SYNCS.PHASECHK.TRANS64.TRYWAIT P0, [UR12+0x5000], R3 ;  /* 0x00500003ff0075a7 */ /* 0x000ee4000800110c */
[----:B---3--:R-:W-:Y:S05]  /*2810*/  @!P0 BRA `(.L_x_57) ;  /* 0xfffffffc00f88947 */ /* 0x008fea000383ffff */
[----:B------:R-:W-:Y:S05]  /*2820*/  BRA `(.L_x_68) ;  /* 0xfffffff400847947 */ /* 0x000fea000383ffff */
.L_x_59:
[----:B------:R-:W3:Y:S02]  /*2830*/  SYNCS.PHASECHK.TRANS64.TRYWAIT P0, [UR12+0x5010], R3 ;  /* 0x00501003ff0075a7 */ /* 0x000ee4000800110c */
[----:B---3--:R-:W-:Y:S05]  /*2840*/  @!P0 BRA `(.L_x_59) ;  /* 0xfffffffc00f88947 */ /* 0x008fea000383ffff */
[----:B------:R-:W-:Y:S05]  /*2850*/  BRA `(.L_x_69) ;  /* 0xfffffff400bc7947 */ /* 0x000fea000383ffff */
        .weak           $__internal_0_$__cuda_sm10x_tcgen05_guardrail_trap_col_being_dealloced_not_returned_by_alloc
        .type           $__internal_0_$__cuda_sm10x_tcgen05_guardrail_trap_col_being_dealloced_not_returned_by_alloc,@function
        .size           $__internal_0_$__cuda_sm10x_tcgen05_guardrail_trap_col_being_dealloced_not_returned_by_alloc,($__internal_1_$__cuda_sm10x_tcgen05_guardrail_trap_phase_invalid_during_alloc - $__internal_0_$__cuda_sm10x_tcgen05_guardrail_trap_col_being_dealloced_not_returned_by_alloc)
$__internal_0_$__cuda_sm10x_tcgen05_guardrail_trap_col_being_dealloced_not_returned_by_alloc:
[----:B------:R-:W-:Y:S05]  /*2860*/  BPT.TRAP 0x1 ;  /* 0x000000040000795c */ /* 0x000fea0000300000 */
[----:B------:R-:W-:-:S04]  /*2870*/  IMAD.MOV.U32 R3, RZ, RZ, 0x0 ;  /* 0x00000000ff037424 */ /* 0x000fc800078e00ff */
[----:B------:R-:W-:Y:S05]  /*2880*/  RET.REL.NODEC R2 `(gluon_tcgen05) ;  /* 0xffffffd402dc7950 */ /* 0x000fea0003c3ffff */
        .weak           $__internal_1_$__cuda_sm10x_tcgen05_guardrail_trap_phase_invalid_during_alloc
        .type           $__internal_1_$__cuda_sm10x_tcgen05_guardrail_trap_phase_invalid_during_alloc,@function
        .size           $__internal_1_$__cuda_sm10x_tcgen05_guardrail_trap_phase_invalid_during_alloc,($__internal_2_$__cuda_sm10x_tcgen05_guardrail_trap_unallocated_columns_being_dealloced - $__internal_1_$__cuda_sm10x_tcgen05_guardrail_trap_phase_invalid_during_alloc)
$__internal_1_$__cuda_sm10x_tcgen05_guardrail_trap_phase_invalid_during_alloc:
[----:B------:R-:W-:Y:S05]  /*2890*/  BPT.TRAP 0x1 ;  /* 0x000000040000795c */ /* 0x000fea0000300000 */
[----:B------:R-:W-:-:S04]  /*28a0*/  IMAD.MOV.U32 R3, RZ, RZ, 0x0 ;  /* 0x00000000ff037424 */ /* 0x000fc800078e00ff */
[----:B------:R-:W-:Y:S05]  /*28b0*/  RET.REL.NODEC R2 `(gluon_tcgen05) ;  /* 0xffffffd402d07950 */ /* 0x000fea0003c3ffff */
        .weak           $__internal_2_$__cuda_sm10x_tcgen05_guardrail_trap_unallocated_columns_being_dealloced
        .type           $__internal_2_$__cuda_sm10x_tcgen05_guardrail_trap_unallocated_columns_being_dealloced,@function
        .size           $__internal_2_$__cuda_sm10x_tcgen05_guardrail_trap_unallocated_columns_being_dealloced,(.L_x_73 - $__internal_2_$__cuda_sm10x_tcgen05_guardrail_trap_unallocated_columns_being_dealloced)
$__internal_2_$__cuda_sm10x_tcgen05_guardrail_trap_unallocated_columns_being_dealloced:
[----:B------:R-:W-:Y:S05]  /*28c0*/  BPT.TRAP 0x1 ;  /* 0x000000040000795c */ /* 0x000fea0000300000 */
[----:B------:R-:W-:-:S04]  /*28d0*/  IMAD.MOV.U32 R3, RZ, RZ, 0x0 ;  /* 0x00000000ff037424 */ /* 0x000fc800078e00ff */
[----:B------:R-:W-:Y:S05]  /*28e0*/  RET.REL.NODEC R2 `(gluon_tcgen05) ;  /* 0xffffffd402c47950 */ /* 0x000fea0003c3ffff */
.L_x_70:
[----:B------:R-:W-:-:S00]  /*28f0*/  BRA `(.L_x_70) ;  /* 0xfffffffc00fc7947 */ /* 0x000fc0000383ffff */
[----:B------:R-:W-:-:S00]  /*2900*/  NOP ;  /* 0x0000000000007918 */ /* 0x000fc00000000000 */
[----:B------:R-:W-:-:S00]  /*2910*/  NOP ;  /* 0x0000000000007918 */ /* 0x000fc00000000000 */
[----:B------:R-:W-:-:S00]  /*2920*/  NOP ;  /* 0x0000000000007918 */ /* 0x000fc00000000000 */
[----:B------:R-:W-:-:S00]  /*2930*/  NOP ;  /* 0x0000000000007918 */ /* 0x000fc00000000000 */
[----:B------:R-:W-:-:S00]  /*2940*/  NOP ;  /* 0x0000000000007918 */ /* 0x000fc00000000000 */
[----:B------:R-:W-:-:S00]  /*2950*/  NOP ;  /* 0x0000000000007918 */ /* 0x000fc00000000000 */
[----:B------:R-:W-:-:S00]  /*2960*/  NOP ;  /* 0x0000000000007918 */ /* 0x000fc00000000000 */
[----:B------:R-:W-:-:S00]  /*2970*/  NOP ;  /* 0x0000000000007918 */ /* 0x000fc00000000000 */
.L_x_73:


//--------------------- .nv.shared.gluon_tcgen05  --------------------------
	.section	.nv.shared.gluon_tcgen05,"aw",@nobits
	.sectionflags	@""
	.align	16
	.zero		1024


//--------------------- .nv.shared.reserved.0     --------------------------
	.section	.nv.shared.reserved.0,"aw",@nobits
	.align	8
	.weak		__nv_reservedSMEM_offset_0_alias
	.size		__nv_reservedSMEM_offset_0_alias, 0, 64
	.other		__nv_reservedSMEM_offset_0_alias,@"STO_CUDA_RESERVED_SHARED STV_DEFAULT"
__nv_reservedSMEM_offset_0_alias:
	.zero		0
.nv.shared.reserved.0:
	.zero		64
	.weak		__nv_reservedSMEM_allocation_phase
	.type		__nv_reservedSMEM_allocation_phase,@object
	.size		__nv_reservedSMEM_allocation_phase,(.L_0 - __nv_reservedSMEM_allocation_phase)
__nv_reservedSMEM_allocation_phase:
	.zero		1
.L_0:
	.zero		7
	.weak		__nv_reservedSMEM_devtool_atexit_pc
	.type		__nv_reservedSMEM_devtool_atexit_pc,@object
	.size		__nv_reservedSMEM_devtool_atexit_pc,(__nv_reservedSMEM_allocation_mask - __nv_reservedSMEM_devtool_atexit_pc)
__nv_reservedSMEM_devtool_atexit_pc:
	.zero		8
	.weak		__nv_reservedSMEM_allocation_mask
	.type		__nv_reservedSMEM_allocation_mask,@object
	.size		__nv_reservedSMEM_allocation_mask,(.L_2 - __nv_reservedSMEM_allocation_mask)
__nv_reservedSMEM_allocation_mask:
	.zero		4
.L_2:


//--------------------- .nv.constant0.gluon_tcgen05 --------------------------
	.section	.nv.constant0.gluon_tcgen05,"a",@progbits
	.sectionflags	@""
	.align	4
.nv.constant0.gluon_tcgen05:
	.zero		976


//--------------------- SYMBOLS --------------------------

	.type		.nv.reservedSmem.offset0,@object
	.size		.nv.reservedSmem.offset0,0x4
	.type		.nv.reservedSmem.cap,@object
	.size		.nv.reservedSmem.cap,0x4
